	.target	sm_100a

	.elftype	@"ET_EXEC"


//--------------------- .note.nv.tkinfo           --------------------------
	.section	.note.nv.tkinfo,"",@"SHT_NOTE"
	.sectionflags	@"SHF_NOTE_NV_TKINFO"
	.tkinfo
        /*0018*/ 	.word	0x00000002
        /*0030*/ 	.string	""
        /*0030*/ 	.string	"ptxas"
        /*0030*/ 	.string	"Cuda compilation tools, release 13.0, V13.0.88"
        /*0030*/ 	.string	"Build cuda_13.0.r13.0/compiler.36424714_0"
        /*0030*/ 	.string	"-arch sm_100a -m 64 "



//--------------------- .note.nv.cuinfo           --------------------------
	.section	.note.nv.cuinfo,"",@"SHT_NOTE"
	.sectionflags	@"SHF_NOTE_NV_CUINFO"
        /*0018*/ 	.short	0x0002
        /*001a*/ 	.short	0x0064
        /*001c*/ 	.short	0x0082
	.zero		2


//--------------------- .nv.info                  --------------------------
	.section	.nv.info,"",@"SHT_CUDA_INFO"
	.align	4


	//----- nvinfo : EIATTR_REGCOUNT
	.align		4
        /*0000*/ 	.byte	0x04, 0x2f
        /*0002*/ 	.short	(.L_19 - .L_18)
	.align		4
.L_18:
        /*0004*/ 	.word	index@(_ZN7cutlass13device_kernelINS_4gemm6kernel13GemmUniversalIN4cute5tupleIJiiiiEEENS1_10collective13CollectiveMmaINS1_35MainloopSm100TmaUmmaWarpSpecializedILi32ELi2ELi4ENS5_IJNS4_1CILi2EEESB_NSA_ILi1EEEEEEEENS5_IJNSA_ILi64EEENSA_ILi128EEENSA_ILi8EEEEEEfNS5_IJlSC_lEEEfSJ_NS4_8TiledMMAINS4_8MMA_AtomIJNS4_17SM100_MMA_TF32_SSINS_10tfloat32_tESN_fLi64ELi128ELNS4_4UMMA5MajorE0ELSP_0ELNSO_7ScaleInE0ELSQ_0EEEEEENS4_6LayoutINS5_IJSC_SC_SC_EEENS5_IJNSA_ILi0EEESV_SV_EEEEENS5_IJNS4_10UnderscoreESY_SY_EEEEENS4_23SM90_TMA_LOAD_MULTICASTENS4_14ComposedLayoutINS4_7SwizzleILi1ELi4ELi3EEENS4_18smem_ptr_flag_bitsILi32EEENST_INS5_IJSH_SH_EEENS5_IJSH_SC_EEEEEEEvNS4_8identityES11_S1A_vS1B_EENS_8epilogue10collective18CollectiveEpilogueINS1D_23Sm100TmaWarpSpecializedILi4ELi2ELi16ELb1ELb0EEEJSI_NS5_IJNST_ISF_SC_EENST_INSA_ILi32EEESC_EEEEEfSJ_fSJ_NS1D_6fusion15FusionCallbacksIS1H_NS1M_17LinearCombinationIffffLNS_15FloatRoundStyleE2EEESI_S1L_JEEENS4_5SM1004TMEM4LOAD26SM100_TMEM_LOAD_16dp128b8xENS4_13SM90_TMA_LOADENS12_INS13_ILi3ELi4ELi3EEES16_NST_INS5_IJSH_S1J_EEENS5_IJS1J_SC_EEEEEEENS4_17SM75_U32x4_LDSM_NENS4_14SM90_TMA_STOREES21_NS4_17SM90_U32x4_STSM_NENS4_39AutoVectorizingCopyWithAssumedAlignmentILi128EEEEEEvvEEEEvNT_6ParamsE)
        /*0008*/ 	.word	0x00000050


	//----- nvinfo : EIATTR_FRAME_SIZE
	.align		4
.L_19:
        /*000c*/ 	.byte	0x04, 0x11
        /*000e*/ 	.short	(.L_21 - .L_20)
	.align		4
.L_20:
        /*0010*/ 	.word	index@($__internal_2_$__cuda_sm10x_tcgen05_guardrail_trap_unallocated_columns_being_dealloced)
        /*0014*/ 	.word	0x00000000


	//----- nvinfo : EIATTR_FRAME_SIZE
	.align		4
.L_21:
        /*0018*/ 	.byte	0x04, 0x11
        /*001a*/ 	.short	(.L_23 - .L_22)
	.align		4
.L_22:
        /*001c*/ 	.word	index@($__internal_1_$__cuda_sm10x_tcgen05_guardrail_trap_phase_invalid_during_alloc)
        /*0020*/ 	.word	0x00000000


	//----- nvinfo : EIATTR_FRAME_SIZE
	.align		4
.L_23:
        /*0024*/ 	.byte	0x04, 0x11
        /*0026*/ 	.short	(.L_25 - .L_24)
	.align		4
.L_24:
        /*0028*/ 	.word	index@($__internal_0_$__cuda_sm10x_tcgen05_guardrail_trap_col_being_dealloced_not_returned_by_alloc)
        /*002c*/ 	.word	0x00000000


	//----- nvinfo : EIATTR_FRAME_SIZE
	.align		4
.L_25:
        /*0030*/ 	.byte	0x04, 0x11
        /*0032*/ 	.short	(.L_27 - .L_26)
	.align		4
.L_26:
        /*0034*/ 	.word	index@(_ZN7cutlass13device_kernelINS_4gemm6kernel13GemmUniversalIN4cute5tupleIJiiiiEEENS1_10collective13CollectiveMmaINS1_35MainloopSm100TmaUmmaWarpSpecializedILi32ELi2ELi4ENS5_IJNS4_1CILi2EEESB_NSA_ILi1EEEEEEEENS5_IJNSA_ILi64EEENSA_ILi128EEENSA_ILi8EEEEEEfNS5_IJlSC_lEEEfSJ_NS4_8TiledMMAINS4_8MMA_AtomIJNS4_17SM100_MMA_TF32_SSINS_10tfloat32_tESN_fLi64ELi128ELNS4_4UMMA5MajorE0ELSP_0ELNSO_7ScaleInE0ELSQ_0EEEEEENS4_6LayoutINS5_IJSC_SC_SC_EEENS5_IJNSA_ILi0EEESV_SV_EEEEENS5_IJNS4_10UnderscoreESY_SY_EEEEENS4_23SM90_TMA_LOAD_MULTICASTENS4_14ComposedLayoutINS4_7SwizzleILi1ELi4ELi3EEENS4_18smem_ptr_flag_bitsILi32EEENST_INS5_IJSH_SH_EEENS5_IJSH_SC_EEEEEEEvNS4_8identityES11_S1A_vS1B_EENS_8epilogue10collective18CollectiveEpilogueINS1D_23Sm100TmaWarpSpecializedILi4ELi2ELi16ELb1ELb0EEEJSI_NS5_IJNST_ISF_SC_EENST_INSA_ILi32EEESC_EEEEEfSJ_fSJ_NS1D_6fusion15FusionCallbacksIS1H_NS1M_17LinearCombinationIffffLNS_15FloatRoundStyleE2EEESI_S1L_JEEENS4_5SM1004TMEM4LOAD26SM100_TMEM_LOAD_16dp128b8xENS4_13SM90_TMA_LOADENS12_INS13_ILi3ELi4ELi3EEES16_NST_INS5_IJSH_S1J_EEENS5_IJS1J_SC_EEEEEEENS4_17SM75_U32x4_LDSM_NENS4_14SM90_TMA_STOREES21_NS4_17SM90_U32x4_STSM_NENS4_39AutoVectorizingCopyWithAssumedAlignmentILi128EEEEEEvvEEEEvNT_6ParamsE)
        /*0038*/ 	.word	0x00000000


	//----- nvinfo : EIATTR_MIN_STACK_SIZE
	.align		4
.L_27:
        /*003c*/ 	.byte	0x04, 0x12
        /*003e*/ 	.short	(.L_29 - .L_28)
	.align		4
.L_28:
        /*0040*/ 	.word	index@(_ZN7cutlass13device_kernelINS_4gemm6kernel13GemmUniversalIN4cute5tupleIJiiiiEEENS1_10collective13CollectiveMmaINS1_35MainloopSm100TmaUmmaWarpSpecializedILi32ELi2ELi4ENS5_IJNS4_1CILi2EEESB_NSA_ILi1EEEEEEEENS5_IJNSA_ILi64EEENSA_ILi128EEENSA_ILi8EEEEEEfNS5_IJlSC_lEEEfSJ_NS4_8TiledMMAINS4_8MMA_AtomIJNS4_17SM100_MMA_TF32_SSINS_10tfloat32_tESN_fLi64ELi128ELNS4_4UMMA5MajorE0ELSP_0ELNSO_7ScaleInE0ELSQ_0EEEEEENS4_6LayoutINS5_IJSC_SC_SC_EEENS5_IJNSA_ILi0EEESV_SV_EEEEENS5_IJNS4_10UnderscoreESY_SY_EEEEENS4_23SM90_TMA_LOAD_MULTICASTENS4_14ComposedLayoutINS4_7SwizzleILi1ELi4ELi3EEENS4_18smem_ptr_flag_bitsILi32EEENST_INS5_IJSH_SH_EEENS5_IJSH_SC_EEEEEEEvNS4_8identityES11_S1A_vS1B_EENS_8epilogue10collective18CollectiveEpilogueINS1D_23Sm100TmaWarpSpecializedILi4ELi2ELi16ELb1ELb0EEEJSI_NS5_IJNST_ISF_SC_EENST_INSA_ILi32EEESC_EEEEEfSJ_fSJ_NS1D_6fusion15FusionCallbacksIS1H_NS1M_17LinearCombinationIffffLNS_15FloatRoundStyleE2EEESI_S1L_JEEENS4_5SM1004TMEM4LOAD26SM100_TMEM_LOAD_16dp128b8xENS4_13SM90_TMA_LOADENS12_INS13_ILi3ELi4ELi3EEES16_NST_INS5_IJSH_S1J_EEENS5_IJS1J_SC_EEEEEEENS4_17SM75_U32x4_LDSM_NENS4_14SM90_TMA_STOREES21_NS4_17SM90_U32x4_STSM_NENS4_39AutoVectorizingCopyWithAssumedAlignmentILi128EEEEEEvvEEEEvNT_6ParamsE)
        /*0044*/ 	.word	0x00000000
.L_29:


//--------------------- .nv.compat                --------------------------
	.section	.nv.compat,"",@"SHT_CUDA_COMPAT_INFO"
	.align	4
        /*0000*/ 	.byte	0x02, 0x09, 0x01, 0x00, 0x02, 0x02, 0x02, 0x00, 0x02, 0x05, 0x05, 0x00, 0x03, 0x07, 0x01, 0x01
        /*0010*/ 	.byte	0x02, 0x03, 0x01, 0x00, 0x02, 0x06, 0x01, 0x00, 0x04, 0x0b, 0x08, 0x00, 0x09, 0x00, 0x00, 0x00
        /*0020*/ 	.byte	0x00, 0x00, 0x00, 0x00


//--------------------- .nv.info._ZN7cutlass13device_kernelINS_4gemm6kernel13GemmUniversalIN4cute5tupleIJiiiiEEENS1_10collective13CollectiveMmaINS1_35MainloopSm100TmaUmmaWarpSpecializedILi32ELi2ELi4ENS5_IJNS4_1CILi2EEESB_NSA_ILi1EEEEEEEENS5_IJNSA_ILi64EEENSA_ILi128EEENSA_ILi8EEEEEEfNS5_IJlSC_lEEEfSJ_NS4_8TiledMMAINS4_8MMA_AtomIJNS4_17SM100_MMA_TF32_SSINS_10tfloat32_tESN_fLi64ELi128ELNS4_4UMMA5MajorE0ELSP_0ELNSO_7ScaleInE0ELSQ_0EEEEEENS4_6LayoutINS5_IJSC_SC_SC_EEENS5_IJNSA_ILi0EEESV_SV_EEEEENS5_IJNS4_10UnderscoreESY_SY_EEEEENS4_23SM90_TMA_LOAD_MULTICASTENS4_14ComposedLayoutINS4_7SwizzleILi1ELi4ELi3EEENS4_18smem_ptr_flag_bitsILi32EEENST_INS5_IJSH_SH_EEENS5_IJSH_SC_EEEEEEEvNS4_8identityES11_S1A_vS1B_EENS_8epilogue10collective18CollectiveEpilogueINS1D_23Sm100TmaWarpSpecializedILi4ELi2ELi16ELb1ELb0EEEJSI_NS5_IJNST_ISF_SC_EENST_INSA_ILi32EEESC_EEEEEfSJ_fSJ_NS1D_6fusion15FusionCallbacksIS1H_NS1M_17LinearCombinationIffffLNS_15FloatRoundStyleE2EEESI_S1L_JEEENS4_5SM1004TMEM4LOAD26SM100_TMEM_LOAD_16dp128b8xENS4_13SM90_TMA_LOADENS12_INS13_ILi3ELi4ELi3EEES16_NST_INS5_IJSH_S1J_EEENS5_IJS1J_SC_EEEEEEENS4_17SM75_U32x4_LDSM_NENS4_14SM90_TMA_STOREES21_NS4_17SM90_U32x4_STSM_NENS4_39AutoVectorizingCopyWithAssumedAlignmentILi128EEEEEEvvEEEEvNT_6ParamsE --------------------------
	.section	.nv.info._ZN7cutlass13device_kernelINS_4gemm6kernel13GemmUniversalIN4cute5tupleIJiiiiEEENS1_10collective13CollectiveMmaINS1_35MainloopSm100TmaUmmaWarpSpecializedILi32ELi2ELi4ENS5_IJNS4_1CILi2EEESB_NSA_ILi1EEEEEEEENS5_IJNSA_ILi64EEENSA_ILi128EEENSA_ILi8EEEEEEfNS5_IJlSC_lEEEfSJ_NS4_8TiledMMAINS4_8MMA_AtomIJNS4_17SM100_MMA_TF32_SSINS_10tfloat32_tESN_fLi64ELi128ELNS4_4UMMA5MajorE0ELSP_0ELNSO_7ScaleInE0ELSQ_0EEEEEENS4_6LayoutINS5_IJSC_SC_SC_EEENS5_IJNSA_ILi0EEESV_SV_EEEEENS5_IJNS4_10UnderscoreESY_SY_EEEEENS4_23SM90_TMA_LOAD_MULTICASTENS4_14ComposedLayoutINS4_7SwizzleILi1ELi4ELi3EEENS4_18smem_ptr_flag_bitsILi32EEENST_INS5_IJSH_SH_EEENS5_IJSH_SC_EEEEEEEvNS4_8identityES11_S1A_vS1B_EENS_8epilogue10collective18CollectiveEpilogueINS1D_23Sm100TmaWarpSpecializedILi4ELi2ELi16ELb1ELb0EEEJSI_NS5_IJNST_ISF_SC_EENST_INSA_ILi32EEESC_EEEEEfSJ_fSJ_NS1D_6fusion15FusionCallbacksIS1H_NS1M_17LinearCombinationIffffLNS_15FloatRoundStyleE2EEESI_S1L_JEEENS4_5SM1004TMEM4LOAD26SM100_TMEM_LOAD_16dp128b8xENS4_13SM90_TMA_LOADENS12_INS13_ILi3ELi4ELi3EEES16_NST_INS5_IJSH_S1J_EEENS5_IJS1J_SC_EEEEEEENS4_17SM75_U32x4_LDSM_NENS4_14SM90_TMA_STOREES21_NS4_17SM90_U32x4_STSM_NENS4_39AutoVectorizingCopyWithAssumedAlignmentILi128EEEEEEvvEEEEvNT_6ParamsE,"",@"SHT_CUDA_INFO"
	.sectionflags	@""
	.align	4


	//----- nvinfo : EIATTR_CUDA_API_VERSION
	.align		4
        /*0000*/ 	.byte	0x04, 0x37
        /*0002*/ 	.short	(.L_31 - .L_30)
.L_30:
        /*0004*/ 	.word	0x00000082


	//----- nvinfo : EIATTR_KPARAM_INFO
	.align		4
.L_31:
        /*0008*/ 	.byte	0x04, 0x17
        /*000a*/ 	.short	(.L_33 - .L_32)
.L_32:
        /*000c*/ 	.word	0x00000000
        /*0010*/ 	.short	0x0000
        /*0012*/ 	.short	0x0000
        /*0014*/ 	.byte	0x00, 0xf0, 0x01, 0x20


	//----- nvinfo : EIATTR_AT_ENTRY_FRAGMENTS
	.align		4
.L_33:
        /*0018*/ 	.byte	0x04, 0x4f
        /*001a*/ 	.short	(.L_35 - .L_34)


	//   ....[0]....
.L_34:
        /*001c*/ 	.word	0x00000006


	//----- nvinfo : EIATTR_RESERVED_SMEM_USED
	.align		4
.L_35:
        /*0020*/ 	.byte	0x01, 0x41
	.zero		2


	//----- nvinfo : EIATTR_SPARSE_MMA_MASK
	.align		4
        /*0024*/ 	.byte	0x03, 0x50
        /*0026*/ 	.short	0x0000


	//----- nvinfo : EIATTR_TCGEN05_1CTA_USED
	.align		4
        /*0028*/ 	.byte	0x01, 0x51
	.zero		2


	//----- nvinfo : EIATTR_MAXREG_COUNT
	.align		4
        /*002c*/ 	.byte	0x03, 0x1b
        /*002e*/ 	.short	0x00ff


	//----- nvinfo : EIATTR_NUM_BARRIERS
	.align		4
        /*0030*/ 	.byte	0x02, 0x4c
        /*0032*/ 	.byte	0x07
	.zero		1


	//----- nvinfo : EIATTR_EXTERNS
	.align		4
        /*0034*/ 	.byte	0x04, 0x0f
        /*0036*/ 	.short	(.L_37 - .L_36)


	//   ....[0]....
	.align		4
.L_36:
        /*0038*/ 	.word	index@(__assertfail)


	//----- nvinfo : EIATTR_MERCURY_ISA_VERSION
	.align		4
.L_37:
        /*003c*/ 	.byte	0x03, 0x5f
        /*003e*/ 	.short	0x0101


	//----- nvinfo : EIATTR_INT_WARP_WIDE_INSTR_OFFSETS
	.align		4
        /*0040*/ 	.byte	0x04, 0x31
        /*0042*/ 	.short	(.L_39 - .L_38)


	//   ....[0]....
.L_38:
        /*0044*/ 	.word	0x000050f0


	//   ....[1]....
        /*0048*/ 	.word	0x00005120


	//   ....[2]....
        /*004c*/ 	.word	0x00005140


	//   ....[3]....
        /*0050*/ 	.word	0x00005cc0


	//   ....[4]....
        /*0054*/ 	.word	0x00005d30


	//   ....[5]....
        /*0058*/ 	.word	0x00005e00


	//   ....[6]....
        /*005c*/ 	.word	0x00005e80


	//   ....[7]....
        /*0060*/ 	.word	0x00005f70


	//   ....[8]....
        /*0064*/ 	.word	0x00005ff0


	//   ....[9]....
        /*0068*/ 	.word	0x000060d0


	//   ....[10]....
        /*006c*/ 	.word	0x00006180


	//----- nvinfo : EIATTR_COOP_GROUP_MASK_REGIDS
	.align		4
.L_39:
        /*0070*/ 	.byte	0x04, 0x29
        /*0072*/ 	.short	(.L_41 - .L_40)


	//   ....[0]....
.L_40:
        /*0074*/ 	.word	0xffffffff


	//   ....[1]....
        /*0078*/ 	.word	0xffffffff


	//   ....[2]....
        /*007c*/ 	.word	0xffffffff


	//   ....[3]....
        /*0080*/ 	.word	0xffffffff


	//   ....[4]....
        /*0084*/ 	.word	0xffffffff


	//   ....[5]....
        /*0088*/ 	.word	0xffffffff


	//   ....[6]....
        /*008c*/ 	.word	0xffffffff


	//   ....[7]....
        /*0090*/ 	.word	0xffffffff


	//   ....[8]....
        /*0094*/ 	.word	0xffffffff


	//   ....[9]....
        /*0098*/ 	.word	0xffffffff


	//   ....[10]....
        /*009c*/ 	.word	0xffffffff


	//   ....[11]....
        /*00a0*/ 	.word	0xffffffff


	//   ....[12]....
        /*00a4*/ 	.word	0xffffffff


	//   ....[13]....
        /*00a8*/ 	.word	0xffffffff


	//----- nvinfo : EIATTR_COOP_GROUP_INSTR_OFFSETS
	.align		4
.L_41:
        /*00ac*/ 	.byte	0x04, 0x28
        /*00ae*/ 	.short	(.L_43 - .L_42)


	//   ....[0]....
.L_42:
        /*00b0*/ 	.word	0x00000080


	//   ....[1]....
        /*00b4*/ 	.word	0x000004f0


	//   ....[2]....
        /*00b8*/ 	.word	0x00000a50


	//   ....[3]....
        /*00bc*/ 	.word	0x00000bf0


	//   ....[4]....
        /*00c0*/ 	.word	0x00000cf0


	//   ....[5]....
        /*00c4*/ 	.word	0x00000e60


	//   ....[6]....
        /*00c8*/ 	.word	0x00001000


	//   ....[7]....
        /*00cc*/ 	.word	0x000011b0


	//   ....[8]....
        /*00d0*/ 	.word	0x00002580


	//   ....[9]....
        /*00d4*/ 	.word	0x00004430


	//   ....[10]....
        /*00d8*/ 	.word	0x00004640


	//   ....[11]....
        /*00dc*/ 	.word	0x00004670


	//   ....[12]....
        /*00e0*/ 	.word	0x00004fd0


	//   ....[13]....
        /*00e4*/ 	.word	0x00005200


	//----- nvinfo : EIATTR_VRC_CTA_INIT_COUNT
	.align		4
.L_43:
        /*00e8*/ 	.byte	0x02, 0x4a
        /*00ea*/ 	.byte	0x80
	.zero		1


	//----- nvinfo : EIATTR_SYSCALL_OFFSETS
	.align		4
        /*00ec*/ 	.byte	0x04, 0x46
        /*00ee*/ 	.short	(.L_45 - .L_44)


	//   ....[0]....
.L_44:
        /*00f0*/ 	.word	0x00006e20


	//   ....[1]....
        /*00f4*/ 	.word	0x00006f10


	//   ....[2]....
        /*00f8*/ 	.word	0x00007780


	//   ....[3]....
        /*00fc*/ 	.word	0x00007f40


	//   ....[4]....
        /*0100*/ 	.word	0x000086b0


	//   ....[5]....
        /*0104*/ 	.word	0x00008e10


	//----- nvinfo : EIATTR_MBARRIER_INSTR_OFFSETS
	.align		4
.L_45:
        /*0108*/ 	.byte	0x04, 0x39
        /*010a*/ 	.short	(.L_47 - .L_46)


	//   ....[0]....
.L_46:
        /*010c*/ 	.word	0x00000630
        /*0110*/ 	.word	0x000000ff
        /*0114*/ 	.word	0x00000000
        /*0118*/ 	.short	0x0100
        /*011a*/ 	.byte	0x04
	.zero		1


	//   ....[1]....
        /*011c*/ 	.word	0x00000640
        /*0120*/ 	.word	0x000000ff
        /*0124*/ 	.word	0x00000100
        /*0128*/ 	.short	0x0100
        /*012a*/ 	.byte	0x04
	.zero		1


	//   ....[2]....
        /*012c*/ 	.word	0x00000650
        /*0130*/ 	.word	0x000000ff
        /*0134*/ 	.word	0x00000008
        /*0138*/ 	.short	0x0100
        /*013a*/ 	.byte	0x04
	.zero		1


	//   ....[3]....
        /*013c*/ 	.word	0x00000660
        /*0140*/ 	.word	0x000000ff
        /*0144*/ 	.word	0x00000108
        /*0148*/ 	.short	0x0100
        /*014a*/ 	.byte	0x04
	.zero		1


	//   ....[4]....
        /*014c*/ 	.word	0x00000670
        /*0150*/ 	.word	0x000000ff
        /*0154*/ 	.word	0x00000010
        /*0158*/ 	.short	0x0100
        /*015a*/ 	.byte	0x04
	.zero		1


	//   ....[5]....
        /*015c*/ 	.word	0x00000680
        /*0160*/ 	.word	0x000000ff
        /*0164*/ 	.word	0x00000110
        /*0168*/ 	.short	0x0100
        /*016a*/ 	.byte	0x04
	.zero		1


	//   ....[6]....
        /*016c*/ 	.word	0x00000690
        /*0170*/ 	.word	0x000000ff
        /*0174*/ 	.word	0x00000018
        /*0178*/ 	.short	0x0100
        /*017a*/ 	.byte	0x04
	.zero		1


	//   ....[7]....
        /*017c*/ 	.word	0x000006a0
        /*0180*/ 	.word	0x000000ff
        /*0184*/ 	.word	0x00000118
        /*0188*/ 	.short	0x0100
        /*018a*/ 	.byte	0x04
	.zero		1


	//   ....[8]....
        /*018c*/ 	.word	0x000006b0
        /*0190*/ 	.word	0x000000ff
        /*0194*/ 	.word	0x00000020
        /*0198*/ 	.short	0x0100
        /*019a*/ 	.byte	0x04
	.zero		1


	//   ....[9]....
        /*019c*/ 	.word	0x000006c0
        /*01a0*/ 	.word	0x000000ff
        /*01a4*/ 	.word	0x00000120
        /*01a8*/ 	.short	0x0100
        /*01aa*/ 	.byte	0x04
	.zero		1


	//   ....[10]....
        /*01ac*/ 	.word	0x000006d0
        /*01b0*/ 	.word	0x000000ff
        /*01b4*/ 	.word	0x00000028
        /*01b8*/ 	.short	0x0100
        /*01ba*/ 	.byte	0x04
	.zero		1


	//   ....[11]....
        /*01bc*/ 	.word	0x000006e0
        /*01c0*/ 	.word	0x000000ff
        /*01c4*/ 	.word	0x00000128
        /*01c8*/ 	.short	0x0100
        /*01ca*/ 	.byte	0x04
	.zero		1


	//   ....[12]....
        /*01cc*/ 	.word	0x000006f0
        /*01d0*/ 	.word	0x000000ff
        /*01d4*/ 	.word	0x00000030
        /*01d8*/ 	.short	0x0100
        /*01da*/ 	.byte	0x04
	.zero		1


	//   ....[13]....
        /*01dc*/ 	.word	0x00000700
        /*01e0*/ 	.word	0x000000ff
        /*01e4*/ 	.word	0x00000130
        /*01e8*/ 	.short	0x0100
        /*01ea*/ 	.byte	0x04
	.zero		1


	//   ....[14]....
        /*01ec*/ 	.word	0x00000710
        /*01f0*/ 	.word	0x000000ff
        /*01f4*/ 	.word	0x00000038
        /*01f8*/ 	.short	0x0100
        /*01fa*/ 	.byte	0x04
	.zero		1


	//   ....[15]....
        /*01fc*/ 	.word	0x00000720
        /*0200*/ 	.word	0x000000ff
        /*0204*/ 	.word	0x00000138
        /*0208*/ 	.short	0x0100
        /*020a*/ 	.byte	0x04
	.zero		1


	//   ....[16]....
        /*020c*/ 	.word	0x00000730
        /*0210*/ 	.word	0x000000ff
        /*0214*/ 	.word	0x00000040
        /*0218*/ 	.short	0x0100
        /*021a*/ 	.byte	0x04
	.zero		1


	//   ....[17]....
        /*021c*/ 	.word	0x00000740
        /*0220*/ 	.word	0x000000ff
        /*0224*/ 	.word	0x00000140
        /*0228*/ 	.short	0x0100
        /*022a*/ 	.byte	0x04
	.zero		1


	//   ....[18]....
        /*022c*/ 	.word	0x00000750
        /*0230*/ 	.word	0x000000ff
        /*0234*/ 	.word	0x00000048
        /*0238*/ 	.short	0x0100
        /*023a*/ 	.byte	0x04
	.zero		1


	//   ....[19]....
        /*023c*/ 	.word	0x00000760
        /*0240*/ 	.word	0x000000ff
        /*0244*/ 	.word	0x00000148
        /*0248*/ 	.short	0x0100
        /*024a*/ 	.byte	0x04
	.zero		1


	//   ....[20]....
        /*024c*/ 	.word	0x00000770
        /*0250*/ 	.word	0x000000ff
        /*0254*/ 	.word	0x00000050
        /*0258*/ 	.short	0x0100
        /*025a*/ 	.byte	0x04
	.zero		1


	//   ....[21]....
        /*025c*/ 	.word	0x00000780
        /*0260*/ 	.word	0x000000ff
        /*0264*/ 	.word	0x00000150
        /*0268*/ 	.short	0x0100
        /*026a*/ 	.byte	0x04
	.zero		1


	//   ....[22]....
        /*026c*/ 	.word	0x00000790
        /*0270*/ 	.word	0x000000ff
        /*0274*/ 	.word	0x00000058
        /*0278*/ 	.short	0x0100
        /*027a*/ 	.byte	0x04
	.zero		1


	//   ....[23]....
        /*027c*/ 	.word	0x000007a0
        /*0280*/ 	.word	0x000000ff
        /*0284*/ 	.word	0x00000158
        /*0288*/ 	.short	0x0100
        /*028a*/ 	.byte	0x04
	.zero		1


	//   ....[24]....
        /*028c*/ 	.word	0x000007b0
        /*0290*/ 	.word	0x000000ff
        /*0294*/ 	.word	0x00000060
        /*0298*/ 	.short	0x0100
        /*029a*/ 	.byte	0x04
	.zero		1


	//   ....[25]....
        /*029c*/ 	.word	0x000007c0
        /*02a0*/ 	.word	0x000000ff
        /*02a4*/ 	.word	0x00000160
        /*02a8*/ 	.short	0x0100
        /*02aa*/ 	.byte	0x04
	.zero		1


	//   ....[26]....
        /*02ac*/ 	.word	0x000007d0
        /*02b0*/ 	.word	0x000000ff
        /*02b4*/ 	.word	0x00000068
        /*02b8*/ 	.short	0x0100
        /*02ba*/ 	.byte	0x04
	.zero		1


	//   ....[27]....
        /*02bc*/ 	.word	0x000007e0
        /*02c0*/ 	.word	0x000000ff
        /*02c4*/ 	.word	0x00000168
        /*02c8*/ 	.short	0x0100
        /*02ca*/ 	.byte	0x04
	.zero		1


	//   ....[28]....
        /*02cc*/ 	.word	0x000007f0
        /*02d0*/ 	.word	0x000000ff
        /*02d4*/ 	.word	0x00000070
        /*02d8*/ 	.short	0x0100
        /*02da*/ 	.byte	0x04
	.zero		1


	//   ....[29]....
        /*02dc*/ 	.word	0x00000800
        /*02e0*/ 	.word	0x000000ff
        /*02e4*/ 	.word	0x00000170
        /*02e8*/ 	.short	0x0100
        /*02ea*/ 	.byte	0x04
	.zero		1


	//   ....[30]....
        /*02ec*/ 	.word	0x00000810
        /*02f0*/ 	.word	0x000000ff
        /*02f4*/ 	.word	0x00000078
        /*02f8*/ 	.short	0x0100
        /*02fa*/ 	.byte	0x04
	.zero		1


	//   ....[31]....
        /*02fc*/ 	.word	0x00000820
        /*0300*/ 	.word	0x000000ff
        /*0304*/ 	.word	0x00000178
        /*0308*/ 	.short	0x0100
        /*030a*/ 	.byte	0x04
	.zero		1


	//   ....[32]....
        /*030c*/ 	.word	0x00000830
        /*0310*/ 	.word	0x000000ff
        /*0314*/ 	.word	0x00000080
        /*0318*/ 	.short	0x0100
        /*031a*/ 	.byte	0x04
	.zero		1


	//   ....[33]....
        /*031c*/ 	.word	0x00000840
        /*0320*/ 	.word	0x000000ff
        /*0324*/ 	.word	0x00000180
        /*0328*/ 	.short	0x0100
        /*032a*/ 	.byte	0x04
	.zero		1


	//   ....[34]....
        /*032c*/ 	.word	0x00000850
        /*0330*/ 	.word	0x000000ff
        /*0334*/ 	.word	0x00000088
        /*0338*/ 	.short	0x0100
        /*033a*/ 	.byte	0x04
	.zero		1


	//   ....[35]....
        /*033c*/ 	.word	0x00000860
        /*0340*/ 	.word	0x000000ff
        /*0344*/ 	.word	0x00000188
        /*0348*/ 	.short	0x0100
        /*034a*/ 	.byte	0x04
	.zero		1


	//   ....[36]....
        /*034c*/ 	.word	0x00000870
        /*0350*/ 	.word	0x000000ff
        /*0354*/ 	.word	0x00000090
        /*0358*/ 	.short	0x0100
        /*035a*/ 	.byte	0x04
	.zero		1


	//   ....[37]....
        /*035c*/ 	.word	0x00000880
        /*0360*/ 	.word	0x000000ff
        /*0364*/ 	.word	0x00000190
        /*0368*/ 	.short	0x0100
        /*036a*/ 	.byte	0x04
	.zero		1


	//   ....[38]....
        /*036c*/ 	.word	0x00000890
        /*0370*/ 	.word	0x000000ff
        /*0374*/ 	.word	0x00000098
        /*0378*/ 	.short	0x0100
        /*037a*/ 	.byte	0x04
	.zero		1


	//   ....[39]....
        /*037c*/ 	.word	0x000008a0
        /*0380*/ 	.word	0x000000ff
        /*0384*/ 	.word	0x00000198
        /*0388*/ 	.short	0x0100
        /*038a*/ 	.byte	0x04
	.zero		1


	//   ....[40]....
        /*038c*/ 	.word	0x000008b0
        /*0390*/ 	.word	0x000000ff
        /*0394*/ 	.word	0x000000a0
        /*0398*/ 	.short	0x0100
        /*039a*/ 	.byte	0x04
	.zero		1


	//   ....[41]....
        /*039c*/ 	.word	0x000008c0
        /*03a0*/ 	.word	0x000000ff
        /*03a4*/ 	.word	0x000001a0
        /*03a8*/ 	.short	0x0100
        /*03aa*/ 	.byte	0x04
	.zero		1


	//   ....[42]....
        /*03ac*/ 	.word	0x000008d0
        /*03b0*/ 	.word	0x000000ff
        /*03b4*/ 	.word	0x000000a8
        /*03b8*/ 	.short	0x0100
        /*03ba*/ 	.byte	0x04
	.zero		1


	//   ....[43]....
        /*03bc*/ 	.word	0x000008e0
        /*03c0*/ 	.word	0x000000ff
        /*03c4*/ 	.word	0x000001a8
        /*03c8*/ 	.short	0x0100
        /*03ca*/ 	.byte	0x04
	.zero		1


	//   ....[44]....
        /*03cc*/ 	.word	0x000008f0
        /*03d0*/ 	.word	0x000000ff
        /*03d4*/ 	.word	0x000000b0
        /*03d8*/ 	.short	0x0100
        /*03da*/ 	.byte	0x04
	.zero		1


	//   ....[45]....
        /*03dc*/ 	.word	0x00000900
        /*03e0*/ 	.word	0x000000ff
        /*03e4*/ 	.word	0x000001b0
        /*03e8*/ 	.short	0x0100
        /*03ea*/ 	.byte	0x04
	.zero		1


	//   ....[46]....
        /*03ec*/ 	.word	0x00000910
        /*03f0*/ 	.word	0x000000ff
        /*03f4*/ 	.word	0x000000b8
        /*03f8*/ 	.short	0x0100
        /*03fa*/ 	.byte	0x04
	.zero		1


	//   ....[47]....
        /*03fc*/ 	.word	0x00000920
        /*0400*/ 	.word	0x000000ff
        /*0404*/ 	.word	0x000001b8
        /*0408*/ 	.short	0x0100
        /*040a*/ 	.byte	0x04
	.zero		1


	//   ....[48]....
        /*040c*/ 	.word	0x00000930
        /*0410*/ 	.word	0x000000ff
        /*0414*/ 	.word	0x000000c0
        /*0418*/ 	.short	0x0100
        /*041a*/ 	.byte	0x04
	.zero		1


	//   ....[49]....
        /*041c*/ 	.word	0x00000940
        /*0420*/ 	.word	0x000000ff
        /*0424*/ 	.word	0x000001c0
        /*0428*/ 	.short	0x0100
        /*042a*/ 	.byte	0x04
	.zero		1


	//   ....[50]....
        /*042c*/ 	.word	0x00000950
        /*0430*/ 	.word	0x000000ff
        /*0434*/ 	.word	0x000000c8
        /*0438*/ 	.short	0x0100
        /*043a*/ 	.byte	0x04
	.zero		1


	//   ....[51]....
        /*043c*/ 	.word	0x00000960
        /*0440*/ 	.word	0x000000ff
        /*0444*/ 	.word	0x000001c8
        /*0448*/ 	.short	0x0100
        /*044a*/ 	.byte	0x04
	.zero		1


	//   ....[52]....
        /*044c*/ 	.word	0x00000970
        /*0450*/ 	.word	0x000000ff
        /*0454*/ 	.word	0x000000d0
        /*0458*/ 	.short	0x0100
        /*045a*/ 	.byte	0x04
	.zero		1


	//   ....[53]....
        /*045c*/ 	.word	0x00000980
        /*0460*/ 	.word	0x000000ff
        /*0464*/ 	.word	0x000001d0
        /*0468*/ 	.short	0x0100
        /*046a*/ 	.byte	0x04
	.zero		1


	//   ....[54]....
        /*046c*/ 	.word	0x00000990
        /*0470*/ 	.word	0x000000ff
        /*0474*/ 	.word	0x000000d8
        /*0478*/ 	.short	0x0100
        /*047a*/ 	.byte	0x04
	.zero		1


	//   ....[55]....
        /*047c*/ 	.word	0x000009a0
        /*0480*/ 	.word	0x000000ff
        /*0484*/ 	.word	0x000001d8
        /*0488*/ 	.short	0x0100
        /*048a*/ 	.byte	0x04
	.zero		1


	//   ....[56]....
        /*048c*/ 	.word	0x000009b0
        /*0490*/ 	.word	0x000000ff
        /*0494*/ 	.word	0x000000e0
        /*0498*/ 	.short	0x0100
        /*049a*/ 	.byte	0x04
	.zero		1


	//   ....[57]....
        /*049c*/ 	.word	0x000009c0
        /*04a0*/ 	.word	0x000000ff
        /*04a4*/ 	.word	0x000001e0
        /*04a8*/ 	.short	0x0100
        /*04aa*/ 	.byte	0x04
	.zero		1


	//   ....[58]....
        /*04ac*/ 	.word	0x000009d0
        /*04b0*/ 	.word	0x000000ff
        /*04b4*/ 	.word	0x000000e8
        /*04b8*/ 	.short	0x0100
        /*04ba*/ 	.byte	0x04
	.zero		1


	//   ....[59]....
        /*04bc*/ 	.word	0x000009e0
        /*04c0*/ 	.word	0x000000ff
        /*04c4*/ 	.word	0x000001e8
        /*04c8*/ 	.short	0x0100
        /*04ca*/ 	.byte	0x04
	.zero		1


	//   ....[60]....
        /*04cc*/ 	.word	0x000009f0
        /*04d0*/ 	.word	0x000000ff
        /*04d4*/ 	.word	0x000000f0
        /*04d8*/ 	.short	0x0100
        /*04da*/ 	.byte	0x04
	.zero		1


	//   ....[61]....
        /*04dc*/ 	.word	0x00000a00
        /*04e0*/ 	.word	0x000000ff
        /*04e4*/ 	.word	0x000001f0
        /*04e8*/ 	.short	0x0100
        /*04ea*/ 	.byte	0x04
	.zero		1


	//   ....[62]....
        /*04ec*/ 	.word	0x00000a10
        /*04f0*/ 	.word	0x000000ff
        /*04f4*/ 	.word	0x000000f8
        /*04f8*/ 	.short	0x0100
        /*04fa*/ 	.byte	0x04
	.zero		1


	//   ....[63]....
        /*04fc*/ 	.word	0x00000a20
        /*0500*/ 	.word	0x000000ff
        /*0504*/ 	.word	0x000001f8
        /*0508*/ 	.short	0x0100
        /*050a*/ 	.byte	0x04
	.zero		1


	//   ....[64]....
        /*050c*/ 	.word	0x00000b60
        /*0510*/ 	.word	0x000000ff
        /*0514*/ 	.word	0x00000200
        /*0518*/ 	.short	0x0100
        /*051a*/ 	.byte	0x04
	.zero		1


	//   ....[65]....
        /*051c*/ 	.word	0x00000b70
        /*0520*/ 	.word	0x000000ff
        /*0524*/ 	.word	0x00000220
        /*0528*/ 	.short	0x0100
        /*052a*/ 	.byte	0x04
	.zero		1


	//   ....[66]....
        /*052c*/ 	.word	0x00000b80
        /*0530*/ 	.word	0x000000ff
        /*0534*/ 	.word	0x00000208
        /*0538*/ 	.short	0x0100
        /*053a*/ 	.byte	0x04
	.zero		1


	//   ....[67]....
        /*053c*/ 	.word	0x00000b90
        /*0540*/ 	.word	0x000000ff
        /*0544*/ 	.word	0x00000228
        /*0548*/ 	.short	0x0100
        /*054a*/ 	.byte	0x04
	.zero		1


	//   ....[68]....
        /*054c*/ 	.word	0x00000ba0
        /*0550*/ 	.word	0x000000ff
        /*0554*/ 	.word	0x00000210
        /*0558*/ 	.short	0x0100
        /*055a*/ 	.byte	0x04
	.zero		1


	//   ....[69]....
        /*055c*/ 	.word	0x00000bb0
        /*0560*/ 	.word	0x000000ff
        /*0564*/ 	.word	0x00000230
        /*0568*/ 	.short	0x0100
        /*056a*/ 	.byte	0x04
	.zero		1


	//   ....[70]....
        /*056c*/ 	.word	0x00000bc0
        /*0570*/ 	.word	0x000000ff
        /*0574*/ 	.word	0x00000218
        /*0578*/ 	.short	0x0100
        /*057a*/ 	.byte	0x04
	.zero		1


	//   ....[71]....
        /*057c*/ 	.word	0x00000bd0
        /*0580*/ 	.word	0x000000ff
        /*0584*/ 	.word	0x00000238
        /*0588*/ 	.short	0x0100
        /*058a*/ 	.byte	0x04
	.zero		1


	//   ....[72]....
        /*058c*/ 	.word	0x00000cc0
        /*0590*/ 	.word	0x000000ff
        /*0594*/ 	.word	0x00000240
        /*0598*/ 	.short	0x0100
        /*059a*/ 	.byte	0x06
	.zero		1


	//   ....[73]....
        /*059c*/ 	.word	0x00000cd0
        /*05a0*/ 	.word	0x000000ff
        /*05a4*/ 	.word	0x00000248
        /*05a8*/ 	.short	0x0100
        /*05aa*/ 	.byte	0x06
	.zero		1


	//   ....[74]....
        /*05ac*/ 	.word	0x00000e10
        /*05b0*/ 	.word	0x000000ff
        /*05b4*/ 	.word	0x00000250
        /*05b8*/ 	.short	0x0100
        /*05ba*/ 	.byte	0x06
	.zero		1


	//   ....[75]....
        /*05bc*/ 	.word	0x00000e20
        /*05c0*/ 	.word	0x000000ff
        /*05c4*/ 	.word	0x00000260
        /*05c8*/ 	.short	0x0100
        /*05ca*/ 	.byte	0x06
	.zero		1


	//   ....[76]....
        /*05cc*/ 	.word	0x00000e30
        /*05d0*/ 	.word	0x000000ff
        /*05d4*/ 	.word	0x00000258
        /*05d8*/ 	.short	0x0100
        /*05da*/ 	.byte	0x06
	.zero		1


	//   ....[77]....
        /*05dc*/ 	.word	0x00000e40
        /*05e0*/ 	.word	0x000000ff
        /*05e4*/ 	.word	0x00000268
        /*05e8*/ 	.short	0x0100
        /*05ea*/ 	.byte	0x06
	.zero		1


	//   ....[78]....
        /*05ec*/ 	.word	0x00000f70
        /*05f0*/ 	.word	0x000000ff
        /*05f4*/ 	.word	0x00000270
        /*05f8*/ 	.short	0x0100
        /*05fa*/ 	.byte	0x04
	.zero		1


	//   ....[79]....
        /*05fc*/ 	.word	0x00000f80
        /*0600*/ 	.word	0x000000ff
        /*0604*/ 	.word	0x00000290
        /*0608*/ 	.short	0x0100
        /*060a*/ 	.byte	0x04
	.zero		1


	//   ....[80]....
        /*060c*/ 	.word	0x00000f90
        /*0610*/ 	.word	0x000000ff
        /*0614*/ 	.word	0x00000278
        /*0618*/ 	.short	0x0100
        /*061a*/ 	.byte	0x04
	.zero		1


	//   ....[81]....
        /*061c*/ 	.word	0x00000fa0
        /*0620*/ 	.word	0x000000ff
        /*0624*/ 	.word	0x00000298
        /*0628*/ 	.short	0x0100
        /*062a*/ 	.byte	0x04
	.zero		1


	//   ....[82]....
        /*062c*/ 	.word	0x00000fb0
        /*0630*/ 	.word	0x000000ff
        /*0634*/ 	.word	0x00000280
        /*0638*/ 	.short	0x0100
        /*063a*/ 	.byte	0x04
	.zero		1


	//   ....[83]....
        /*063c*/ 	.word	0x00000fc0
        /*0640*/ 	.word	0x000000ff
        /*0644*/ 	.word	0x000002a0
        /*0648*/ 	.short	0x0100
        /*064a*/ 	.byte	0x04
	.zero		1


	//   ....[84]....
        /*064c*/ 	.word	0x00000fd0
        /*0650*/ 	.word	0x000000ff
        /*0654*/ 	.word	0x00000288
        /*0658*/ 	.short	0x0100
        /*065a*/ 	.byte	0x04
	.zero		1


	//   ....[85]....
        /*065c*/ 	.word	0x00000fe0
        /*0660*/ 	.word	0x000000ff
        /*0664*/ 	.word	0x000002a8
        /*0668*/ 	.short	0x0100
        /*066a*/ 	.byte	0x04
	.zero		1


	//   ....[86]....
        /*066c*/ 	.word	0x000010d0
        /*0670*/ 	.word	0x000000ff
        /*0674*/ 	.word	0x000002b0
        /*0678*/ 	.short	0x0100
        /*067a*/ 	.byte	0x04
	.zero		1


	//   ....[87]....
        /*067c*/ 	.word	0x000010e0
        /*0680*/ 	.word	0x000000ff
        /*0684*/ 	.word	0x000002c0
        /*0688*/ 	.short	0x0100
        /*068a*/ 	.byte	0x04
	.zero		1


	//   ....[88]....
        /*068c*/ 	.word	0x000010f0
        /*0690*/ 	.word	0x000000ff
        /*0694*/ 	.word	0x000002b8
        /*0698*/ 	.short	0x0100
        /*069a*/ 	.byte	0x04
	.zero		1


	//   ....[89]....
        /*069c*/ 	.word	0x00001100
        /*06a0*/ 	.word	0x000000ff
        /*06a4*/ 	.word	0x000002c8
        /*06a8*/ 	.short	0x0100
        /*06aa*/ 	.byte	0x04
	.zero		1


	//   ....[90]....
        /*06ac*/ 	.word	0x00001df0
        /*06b0*/ 	.word	0x00000000
        /*06b4*/ 	.word	0x000002c0
        /*06b8*/ 	.short	0x010a
        /*06ba*/ 	.byte	0xff
	.zero		1


	//   ....[91]....
        /*06bc*/ 	.word	0x00001e20
        /*06c0*/ 	.word	0x00000000
        /*06c4*/ 	.word	0x000002b0
        /*06c8*/ 	.short	0x0101
        /*06ca*/ 	.byte	0xff
	.zero		1


	//   ....[92]....
        /*06cc*/ 	.word	0x00001ed0
        /*06d0*/ 	.word	0x000000ff
        /*06d4*/ 	.word	0x00000100
        /*06d8*/ 	.short	0x010a
        /*06da*/ 	.byte	0x04
	.zero		1


	//   ....[93]....
        /*06dc*/ 	.word	0x00001f60
        /*06e0*/ 	.word	0x000000ff
        /*06e4*/ 	.word	0x00000100
        /*06e8*/ 	.short	0x010a
        /*06ea*/ 	.byte	0x21
	.zero		1


	//   ....[94]....
        /*06ec*/ 	.word	0x000020f0
        /*06f0*/ 	.word	0x000000ff
        /*06f4*/ 	.word	0x00000100
        /*06f8*/ 	.short	0x010a
        /*06fa*/ 	.byte	0x05
	.zero		1


	//   ....[95]....
        /*06fc*/ 	.word	0x00002240
        /*0700*/ 	.word	0x000000ff
        /*0704*/ 	.word	0x00000248
        /*0708*/ 	.short	0x0101
        /*070a*/ 	.byte	0x15
	.zero		1


	//   ....[96]....
        /*070c*/ 	.word	0x00002260
        /*0710*/ 	.word	0x000000ff
        /*0714*/ 	.word	0x00000100
        /*0718*/ 	.short	0x010a
        /*071a*/ 	.byte	0x04
	.zero		1


	//   ....[97]....
        /*071c*/ 	.word	0x000022e0
        /*0720*/ 	.word	0x000000ff
        /*0724*/ 	.word	0x00000100
        /*0728*/ 	.short	0x010a
        /*072a*/ 	.byte	0x11
	.zero		1


	//   ....[98]....
        /*072c*/ 	.word	0x00002470
        /*0730*/ 	.word	0x000000ff
        /*0734*/ 	.word	0x00000100
        /*0738*/ 	.short	0x010a
        /*073a*/ 	.byte	0x05
	.zero		1


	//   ....[99]....
        /*073c*/ 	.word	0x000025b0
        /*0740*/ 	.word	0x00000003
        /*0744*/ 	.word	0x00000250
        /*0748*/ 	.short	0x010a
        /*074a*/ 	.byte	0xff
	.zero		1


	//   ....[100]....
        /*074c*/ 	.word	0x00002700
        /*0750*/ 	.word	0x00000000
        /*0754*/ 	.word	0x00000000
        /*0758*/ 	.short	0x0101
        /*075a*/ 	.byte	0xff
	.zero		1


	//   ....[101]....
        /*075c*/ 	.word	0x00002cc0
        /*0760*/ 	.word	0x000000ff
        /*0764*/ 	.word	0x00000000
        /*0768*/ 	.short	0x010a
        /*076a*/ 	.byte	0x04
	.zero		1


	//   ....[102]....
        /*076c*/ 	.word	0x00002d50
        /*0770*/ 	.word	0x000000ff
        /*0774*/ 	.word	0x00000000
        /*0778*/ 	.short	0x010a
        /*077a*/ 	.byte	0x05
	.zero		1


	//   ....[103]....
        /*077c*/ 	.word	0x00002de0
        /*0780*/ 	.word	0x000000ff
        /*0784*/ 	.word	0x00000000
        /*0788*/ 	.short	0x010a
        /*078a*/ 	.byte	0x05
	.zero		1


	//   ....[104]....
        /*078c*/ 	.word	0x00002e70
        /*0790*/ 	.word	0x000000ff
        /*0794*/ 	.word	0x00000000
        /*0798*/ 	.short	0x010a
        /*079a*/ 	.byte	0x05
	.zero		1


	//   ....[105]....
        /*079c*/ 	.word	0x00002f00
        /*07a0*/ 	.word	0x000000ff
        /*07a4*/ 	.word	0x00000000
        /*07a8*/ 	.short	0x010a
        /*07aa*/ 	.byte	0x05
	.zero		1


	//   ....[106]....
        /*07ac*/ 	.word	0x00002f90
        /*07b0*/ 	.word	0x000000ff
        /*07b4*/ 	.word	0x00000000
        /*07b8*/ 	.short	0x010a
        /*07ba*/ 	.byte	0x05
	.zero		1


	//   ....[107]....
        /*07bc*/ 	.word	0x00003020
        /*07c0*/ 	.word	0x000000ff
        /*07c4*/ 	.word	0x00000000
        /*07c8*/ 	.short	0x010a
        /*07ca*/ 	.byte	0x05
	.zero		1


	//   ....[108]....
        /*07cc*/ 	.word	0x000030b0
        /*07d0*/ 	.word	0x000000ff
        /*07d4*/ 	.word	0x00000000
        /*07d8*/ 	.short	0x010a
        /*07da*/ 	.byte	0x05
	.zero		1


	//   ....[109]....
        /*07dc*/ 	.word	0x00003140
        /*07e0*/ 	.word	0x000000ff
        /*07e4*/ 	.word	0x00000000
        /*07e8*/ 	.short	0x010a
        /*07ea*/ 	.byte	0x05
	.zero		1


	//   ....[110]....
        /*07ec*/ 	.word	0x000031d0
        /*07f0*/ 	.word	0x000000ff
        /*07f4*/ 	.word	0x00000000
        /*07f8*/ 	.short	0x010a
        /*07fa*/ 	.byte	0x05
	.zero		1


	//   ....[111]....
        /*07fc*/ 	.word	0x00003260
        /*0800*/ 	.word	0x000000ff
        /*0804*/ 	.word	0x00000000
        /*0808*/ 	.short	0x010a
        /*080a*/ 	.byte	0x05
	.zero		1


	//   ....[112]....
        /*080c*/ 	.word	0x000032f0
        /*0810*/ 	.word	0x000000ff
        /*0814*/ 	.word	0x00000000
        /*0818*/ 	.short	0x010a
        /*081a*/ 	.byte	0x05
	.zero		1


	//   ....[113]....
        /*081c*/ 	.word	0x00003380
        /*0820*/ 	.word	0x000000ff
        /*0824*/ 	.word	0x00000000
        /*0828*/ 	.short	0x010a
        /*082a*/ 	.byte	0x05
	.zero		1


	//   ....[114]....
        /*082c*/ 	.word	0x00003410
        /*0830*/ 	.word	0x000000ff
        /*0834*/ 	.word	0x00000000
        /*0838*/ 	.short	0x010a
        /*083a*/ 	.byte	0x05
	.zero		1


	//   ....[115]....
        /*083c*/ 	.word	0x000034a0
        /*0840*/ 	.word	0x000000ff
        /*0844*/ 	.word	0x00000000
        /*0848*/ 	.short	0x010a
        /*084a*/ 	.byte	0x05
	.zero		1


	//   ....[116]....
        /*084c*/ 	.word	0x00003530
        /*0850*/ 	.word	0x000000ff
        /*0854*/ 	.word	0x00000000
        /*0858*/ 	.short	0x010a
        /*085a*/ 	.byte	0x05
	.zero		1


	//   ....[117]....
        /*085c*/ 	.word	0x000035c0
        /*0860*/ 	.word	0x000000ff
        /*0864*/ 	.word	0x00000000
        /*0868*/ 	.short	0x010a
        /*086a*/ 	.byte	0x05
	.zero		1


	//   ....[118]....
        /*086c*/ 	.word	0x00003650
        /*0870*/ 	.word	0x000000ff
        /*0874*/ 	.word	0x00000000
        /*0878*/ 	.short	0x010a
        /*087a*/ 	.byte	0x05
	.zero		1


	//   ....[119]....
        /*087c*/ 	.word	0x000036e0
        /*0880*/ 	.word	0x000000ff
        /*0884*/ 	.word	0x00000000
        /*0888*/ 	.short	0x010a
        /*088a*/ 	.byte	0x05
	.zero		1


	//   ....[120]....
        /*088c*/ 	.word	0x00003770
        /*0890*/ 	.word	0x000000ff
        /*0894*/ 	.word	0x00000000
        /*0898*/ 	.short	0x010a
        /*089a*/ 	.byte	0x05
	.zero		1


	//   ....[121]....
        /*089c*/ 	.word	0x00003800
        /*08a0*/ 	.word	0x000000ff
        /*08a4*/ 	.word	0x00000000
        /*08a8*/ 	.short	0x010a
        /*08aa*/ 	.byte	0x05
	.zero		1


	//   ....[122]....
        /*08ac*/ 	.word	0x00003890
        /*08b0*/ 	.word	0x000000ff
        /*08b4*/ 	.word	0x00000000
        /*08b8*/ 	.short	0x010a
        /*08ba*/ 	.byte	0x05
	.zero		1


	//   ....[123]....
        /*08bc*/ 	.word	0x00003920
        /*08c0*/ 	.word	0x000000ff
        /*08c4*/ 	.word	0x00000000
        /*08c8*/ 	.short	0x010a
        /*08ca*/ 	.byte	0x05
	.zero		1


	//   ....[124]....
        /*08cc*/ 	.word	0x000039b0
        /*08d0*/ 	.word	0x000000ff
        /*08d4*/ 	.word	0x00000000
        /*08d8*/ 	.short	0x010a
        /*08da*/ 	.byte	0x05
	.zero		1


	//   ....[125]....
        /*08dc*/ 	.word	0x00003a40
        /*08e0*/ 	.word	0x000000ff
        /*08e4*/ 	.word	0x00000000
        /*08e8*/ 	.short	0x010a
        /*08ea*/ 	.byte	0x05
	.zero		1


	//   ....[126]....
        /*08ec*/ 	.word	0x00003ad0
        /*08f0*/ 	.word	0x000000ff
        /*08f4*/ 	.word	0x00000000
        /*08f8*/ 	.short	0x010a
        /*08fa*/ 	.byte	0x05
	.zero		1


	//   ....[127]....
        /*08fc*/ 	.word	0x00003b60
        /*0900*/ 	.word	0x000000ff
        /*0904*/ 	.word	0x00000000
        /*0908*/ 	.short	0x010a
        /*090a*/ 	.byte	0x05
	.zero		1


	//   ....[128]....
        /*090c*/ 	.word	0x00003bf0
        /*0910*/ 	.word	0x000000ff
        /*0914*/ 	.word	0x00000000
        /*0918*/ 	.short	0x010a
        /*091a*/ 	.byte	0x05
	.zero		1


	//   ....[129]....
        /*091c*/ 	.word	0x00003c80
        /*0920*/ 	.word	0x000000ff
        /*0924*/ 	.word	0x00000000
        /*0928*/ 	.short	0x010a
        /*092a*/ 	.byte	0x05
	.zero		1


	//   ....[130]....
        /*092c*/ 	.word	0x00003d10
        /*0930*/ 	.word	0x000000ff
        /*0934*/ 	.word	0x00000000
        /*0938*/ 	.short	0x010a
        /*093a*/ 	.byte	0x05
	.zero		1


	//   ....[131]....
        /*093c*/ 	.word	0x00003da0
        /*0940*/ 	.word	0x000000ff
        /*0944*/ 	.word	0x00000000
        /*0948*/ 	.short	0x010a
        /*094a*/ 	.byte	0x05
	.zero		1


	//   ....[132]....
        /*094c*/ 	.word	0x00003e40
        /*0950*/ 	.word	0x00000000
        /*0954*/ 	.word	0x00000000
        /*0958*/ 	.short	0x010a
        /*095a*/ 	.byte	0xff
	.zero		1


	//   ....[133]....
        /*095c*/ 	.word	0x00003f80
        /*0960*/ 	.word	0x00000002
        /*0964*/ 	.word	0x000002b0
        /*0968*/ 	.short	0x010a
        /*096a*/ 	.byte	0xff
	.zero		1


	//   ....[134]....
        /*096c*/ 	.word	0x00003ff0
        /*0970*/ 	.word	0x00000002
        /*0974*/ 	.word	0x00000000
        /*0978*/ 	.short	0x0101
        /*097a*/ 	.byte	0xff
	.zero		1


	//   ....[135]....
        /*097c*/ 	.word	0x00004010
        /*0980*/ 	.word	0x000000ff
        /*0984*/ 	.word	0x00000260
        /*0988*/ 	.short	0x010a
        /*098a*/ 	.byte	0x04
	.zero		1


	//   ....[136]....
        /*098c*/ 	.word	0x00004130
        /*0990*/ 	.word	0x00000002
        /*0994*/ 	.word	0x00000250
        /*0998*/ 	.short	0x010a
        /*099a*/ 	.byte	0xff
	.zero		1


	//   ....[137]....
        /*099c*/ 	.word	0x00004230
        /*09a0*/ 	.word	0x00000002
        /*09a4*/ 	.word	0x00000000
        /*09a8*/ 	.short	0x0101
        /*09aa*/ 	.byte	0xff
	.zero		1


	//   ....[138]....
        /*09ac*/ 	.word	0x000042c0
        /*09b0*/ 	.word	0x000000ff
        /*09b4*/ 	.word	0x00000260
        /*09b8*/ 	.short	0x0106
        /*09ba*/ 	.byte	0x04
	.zero		1


	//   ....[139]....
        /*09bc*/ 	.word	0x000042e0
        /*09c0*/ 	.word	0x000000ff
        /*09c4*/ 	.word	0x00000260
        /*09c8*/ 	.short	0x010a
        /*09ca*/ 	.byte	0x04
	.zero		1


	//   ....[140]....
        /*09cc*/ 	.word	0x00004370
        /*09d0*/ 	.word	0x000000ff
        /*09d4*/ 	.word	0x00000260
        /*09d8*/ 	.short	0x0106
        /*09da*/ 	.byte	0x07
	.zero		1


	//   ....[141]....
        /*09dc*/ 	.word	0x000043b0
        /*09e0*/ 	.word	0x00000000
        /*09e4*/ 	.word	0x00000260
        /*09e8*/ 	.short	0x010a
        /*09ea*/ 	.byte	0xff
	.zero		1


	//   ....[142]....
        /*09ec*/ 	.word	0x000048b0
        /*09f0*/ 	.word	0x00000000
        /*09f4*/ 	.word	0x00000250
        /*09f8*/ 	.short	0x010a
        /*09fa*/ 	.byte	0xff
	.zero		1


	//   ....[143]....
        /*09fc*/ 	.word	0x000049b0
        /*0a00*/ 	.word	0x00000003
        /*0a04*/ 	.word	0x00000000
        /*0a08*/ 	.short	0x0101
        /*0a0a*/ 	.byte	0xff
	.zero		1


	//   ....[144]....
        /*0a0c*/ 	.word	0x000049c0
        /*0a10*/ 	.word	0x000000ff
        /*0a14*/ 	.word	0x00000000
        /*0a18*/ 	.short	0x010a
        /*0a1a*/ 	.byte	0x04
	.zero		1


	//   ....[145]....
        /*0a1c*/ 	.word	0x000049e0
        /*0a20*/ 	.word	0x000000ff
        /*0a24*/ 	.word	0x00000290
        /*0a28*/ 	.short	0x010a
        /*0a2a*/ 	.byte	0x13
	.zero		1


	//   ....[146]....
        /*0a2c*/ 	.word	0x00004b20
        /*0a30*/ 	.word	0x000000ff
        /*0a34*/ 	.word	0x00000000
        /*0a38*/ 	.short	0x010a
        /*0a3a*/ 	.byte	0x06
	.zero		1


	//   ....[147]....
        /*0a3c*/ 	.word	0x00004c20
        /*0a40*/ 	.word	0x000000ff
        /*0a44*/ 	.word	0x00000000
        /*0a48*/ 	.short	0x010a
        /*0a4a*/ 	.byte	0x04
	.zero		1


	//   ....[148]....
        /*0a4c*/ 	.word	0x00004e00
        /*0a50*/ 	.word	0x000000ff
        /*0a54*/ 	.word	0x00000000
        /*0a58*/ 	.short	0x010a
        /*0a5a*/ 	.byte	0x04
	.zero		1


	//   ....[149]....
        /*0a5c*/ 	.word	0x00004e90
        /*0a60*/ 	.word	0x000000ff
        /*0a64*/ 	.word	0x00000000
        /*0a68*/ 	.short	0x010a
        /*0a6a*/ 	.byte	0x05
	.zero		1


	//   ....[150]....
        /*0a6c*/ 	.word	0x00004f20
        /*0a70*/ 	.word	0x000000ff
        /*0a74*/ 	.word	0x00000000
        /*0a78*/ 	.short	0x010a
        /*0a7a*/ 	.byte	0x05
	.zero		1


	//   ....[151]....
        /*0a7c*/ 	.word	0x00004fb0
        /*0a80*/ 	.word	0x000000ff
        /*0a84*/ 	.word	0x00000000
        /*0a88*/ 	.short	0x010a
        /*0a8a*/ 	.byte	0x04
	.zero		1


	//   ....[152]....
        /*0a8c*/ 	.word	0x000054c0
        /*0a90*/ 	.word	0x0000000c
        /*0a94*/ 	.word	0x00000250
        /*0a98*/ 	.short	0x010a
        /*0a9a*/ 	.byte	0xff
	.zero		1


	//   ....[153]....
        /*0a9c*/ 	.word	0x00005630
        /*0aa0*/ 	.word	0x00000000
        /*0aa4*/ 	.word	0x00000000
        /*0aa8*/ 	.short	0x0101
        /*0aaa*/ 	.byte	0xff
	.zero		1


	//   ....[154]....
        /*0aac*/ 	.word	0x00005ac0
        /*0ab0*/ 	.word	0x000000ff
        /*0ab4*/ 	.word	0x00000248
        /*0ab8*/ 	.short	0x010a
        /*0aba*/ 	.byte	0x15
	.zero		1


	//   ....[155]....
        /*0abc*/ 	.word	0x00005c40
        /*0ac0*/ 	.word	0x000000ff
        /*0ac4*/ 	.word	0x00000220
        /*0ac8*/ 	.short	0x010a
        /*0aca*/ 	.byte	0x15
	.zero		1


	//   ....[156]....
        /*0acc*/ 	.word	0x00005db0
        /*0ad0*/ 	.word	0x000000ff
        /*0ad4*/ 	.word	0x00000200
        /*0ad8*/ 	.short	0x010b
        /*0ada*/ 	.byte	0x15
	.zero		1


	//   ....[157]....
        /*0adc*/ 	.word	0x00005dc0
        /*0ae0*/ 	.word	0x000000ff
        /*0ae4*/ 	.word	0x00000000
        /*0ae8*/ 	.short	0x0101
        /*0aea*/ 	.byte	0x28
	.zero		1


	//   ....[158]....
        /*0aec*/ 	.word	0x00005dd0
        /*0af0*/ 	.word	0x000000ff
        /*0af4*/ 	.word	0x00000228
        /*0af8*/ 	.short	0x010a
        /*0afa*/ 	.byte	0x15
	.zero		1


	//   ....[159]....
        /*0afc*/ 	.word	0x00005f20
        /*0b00*/ 	.word	0x000000ff
        /*0b04*/ 	.word	0x00000208
        /*0b08*/ 	.short	0x010b
        /*0b0a*/ 	.byte	0x15
	.zero		1


	//   ....[160]....
        /*0b0c*/ 	.word	0x00005f30
        /*0b10*/ 	.word	0x000000ff
        /*0b14*/ 	.word	0x00000000
        /*0b18*/ 	.short	0x0101
        /*0b1a*/ 	.byte	0x27
	.zero		1


	//   ....[161]....
        /*0b1c*/ 	.word	0x00005f40
        /*0b20*/ 	.word	0x000000ff
        /*0b24*/ 	.word	0x00000230
        /*0b28*/ 	.short	0x010a
        /*0b2a*/ 	.byte	0x15
	.zero		1


	//   ....[162]....
        /*0b2c*/ 	.word	0x00006080
        /*0b30*/ 	.word	0x000000ff
        /*0b34*/ 	.word	0x00000210
        /*0b38*/ 	.short	0x010b
        /*0b3a*/ 	.byte	0x15
	.zero		1


	//   ....[163]....
        /*0b3c*/ 	.word	0x00006090
        /*0b40*/ 	.word	0x000000ff
        /*0b44*/ 	.word	0x00000000
        /*0b48*/ 	.short	0x0101
        /*0b4a*/ 	.byte	0x26
	.zero		1


	//   ....[164]....
        /*0b4c*/ 	.word	0x000060a0
        /*0b50*/ 	.word	0x000000ff
        /*0b54*/ 	.word	0x00000238
        /*0b58*/ 	.short	0x010a
        /*0b5a*/ 	.byte	0x15
	.zero		1


	//   ....[165]....
        /*0b5c*/ 	.word	0x000062a0
        /*0b60*/ 	.word	0x000000ff
        /*0b64*/ 	.word	0x00000218
        /*0b68*/ 	.short	0x010b
        /*0b6a*/ 	.byte	0x15
	.zero		1


	//   ....[166]....
        /*0b6c*/ 	.word	0x000062b0
        /*0b70*/ 	.word	0x000000ff
        /*0b74*/ 	.word	0x00000000
        /*0b78*/ 	.short	0x0101
        /*0b7a*/ 	.byte	0x25
	.zero		1


	//   ....[167]....
        /*0b7c*/ 	.word	0x000062e0
        /*0b80*/ 	.word	0x000000ff
        /*0b84*/ 	.word	0x00000220
        /*0b88*/ 	.short	0x010a
        /*0b8a*/ 	.byte	0x15
	.zero		1


	//   ....[168]....
        /*0b8c*/ 	.word	0x00006300
        /*0b90*/ 	.word	0x000000ff
        /*0b94*/ 	.word	0x00000228
        /*0b98*/ 	.short	0x010a
        /*0b9a*/ 	.byte	0x15
	.zero		1


	//   ....[169]....
        /*0b9c*/ 	.word	0x00006320
        /*0ba0*/ 	.word	0x000000ff
        /*0ba4*/ 	.word	0x00000230
        /*0ba8*/ 	.short	0x010a
        /*0baa*/ 	.byte	0x15
	.zero		1


	//   ....[170]....
        /*0bac*/ 	.word	0x00006360
        /*0bb0*/ 	.word	0x00000000
        /*0bb4*/ 	.word	0x00000238
        /*0bb8*/ 	.short	0x010a
        /*0bba*/ 	.byte	0xff
	.zero		1


	//   ....[171]....
        /*0bbc*/ 	.word	0x000066b0
        /*0bc0*/ 	.word	0x00000003
        /*0bc4*/ 	.word	0x00000250
        /*0bc8*/ 	.short	0x010a
        /*0bca*/ 	.byte	0xff
	.zero		1


	//   ....[172]....
        /*0bcc*/ 	.word	0x00006830
        /*0bd0*/ 	.word	0x00000000
        /*0bd4*/ 	.word	0x00000000
        /*0bd8*/ 	.short	0x0101
        /*0bda*/ 	.byte	0xff
	.zero		1


	//   ....[173]....
        /*0bdc*/ 	.word	0x000073a0
        /*0be0*/ 	.word	0x000000ff
        /*0be4*/ 	.word	0x00000200
        /*0be8*/ 	.short	0x010a
        /*0bea*/ 	.byte	0x2c
	.zero		1


	//   ....[174]....
        /*0bec*/ 	.word	0x000073e0
        /*0bf0*/ 	.word	0x00000047
        /*0bf4*/ 	.word	0x00000270
        /*0bf8*/ 	.short	0x010a
        /*0bfa*/ 	.byte	0xff
	.zero		1


	//   ....[175]....
        /*0bfc*/ 	.word	0x00007560
        /*0c00*/ 	.word	0x000000ff
        /*0c04*/ 	.word	0x00000200
        /*0c08*/ 	.short	0x010a
        /*0c0a*/ 	.byte	0x2c
	.zero		1


	//   ....[176]....
        /*0c0c*/ 	.word	0x00007660
        /*0c10*/ 	.word	0x00000047
        /*0c14*/ 	.word	0x00000270
        /*0c18*/ 	.short	0x010a
        /*0c1a*/ 	.byte	0xff
	.zero		1


	//   ....[177]....
        /*0c1c*/ 	.word	0x00007c60
        /*0c20*/ 	.word	0x00000000
        /*0c24*/ 	.word	0x00000000
        /*0c28*/ 	.short	0x0101
        /*0c2a*/ 	.byte	0xff
	.zero		1


	//   ....[178]....
        /*0c2c*/ 	.word	0x00007c70
        /*0c30*/ 	.word	0x00000002
        /*0c34*/ 	.word	0x00000200
        /*0c38*/ 	.short	0x010a
        /*0c3a*/ 	.byte	0xff
	.zero		1


	//   ....[179]....
        /*0c3c*/ 	.word	0x00007d40
        /*0c40*/ 	.word	0x00000002
        /*0c44*/ 	.word	0x00000200
        /*0c48*/ 	.short	0x010a
        /*0c4a*/ 	.byte	0xff
	.zero		1


	//   ....[180]....
        /*0c4c*/ 	.word	0x000083d0
        /*0c50*/ 	.word	0x00000014
        /*0c54*/ 	.word	0x00000000
        /*0c58*/ 	.short	0x0101
        /*0c5a*/ 	.byte	0xff
	.zero		1


	//   ....[181]....
        /*0c5c*/ 	.word	0x000083f0
        /*0c60*/ 	.word	0x00000000
        /*0c64*/ 	.word	0x00000200
        /*0c68*/ 	.short	0x010a
        /*0c6a*/ 	.byte	0xff
	.zero		1


	//   ....[182]....
        /*0c6c*/ 	.word	0x000084b0
        /*0c70*/ 	.word	0x00000000
        /*0c74*/ 	.word	0x00000200
        /*0c78*/ 	.short	0x010a
        /*0c7a*/ 	.byte	0xff
	.zero		1


	//   ....[183]....
        /*0c7c*/ 	.word	0x00008b30
        /*0c80*/ 	.word	0x00000014
        /*0c84*/ 	.word	0x00000000
        /*0c88*/ 	.short	0x0101
        /*0c8a*/ 	.byte	0xff
	.zero		1


	//   ....[184]....
        /*0c8c*/ 	.word	0x00008b50
        /*0c90*/ 	.word	0x00000002
        /*0c94*/ 	.word	0x00000200
        /*0c98*/ 	.short	0x010a
        /*0c9a*/ 	.byte	0xff
	.zero		1


	//   ....[185]....
        /*0c9c*/ 	.word	0x00008c10
        /*0ca0*/ 	.word	0x00000002
        /*0ca4*/ 	.word	0x00000200
        /*0ca8*/ 	.short	0x010a
        /*0caa*/ 	.byte	0xff
	.zero		1


	//   ....[186]....
        /*0cac*/ 	.word	0x00009010
        /*0cb0*/ 	.word	0x000000ff
        /*0cb4*/ 	.word	0x00000000
        /*0cb8*/ 	.short	0x0101
        /*0cba*/ 	.byte	0x04
	.zero		1


	//   ....[187]....
        /*0cbc*/ 	.word	0x00009310
        /*0cc0*/ 	.word	0x00000000
        /*0cc4*/ 	.word	0x00000000
        /*0cc8*/ 	.short	0x0101
        /*0cca*/ 	.byte	0xff
	.zero		1


	//   ....[188]....
        /*0ccc*/ 	.word	0x000095c0
        /*0cd0*/ 	.word	0x000000ff
        /*0cd4*/ 	.word	0x00000000
        /*0cd8*/ 	.short	0x0101
        /*0cda*/ 	.byte	0x04
	.zero		1


	//   ....[189]....
        /*0cdc*/ 	.word	0x000095e0
        /*0ce0*/ 	.word	0x00000000
        /*0ce4*/ 	.word	0x000002c0
        /*0ce8*/ 	.short	0x010a
        /*0cea*/ 	.byte	0xff
	.zero		1


	//   ....[190]....
        /*0cec*/ 	.word	0x00009640
        /*0cf0*/ 	.word	0x00000000
        /*0cf4*/ 	.word	0x00000100
        /*0cf8*/ 	.short	0x010a
        /*0cfa*/ 	.byte	0xff
	.zero		1


	//   ....[191]....
        /*0cfc*/ 	.word	0x000096a0
        /*0d00*/ 	.word	0x00000000
        /*0d04*/ 	.word	0x00000100
        /*0d08*/ 	.short	0x010a
        /*0d0a*/ 	.byte	0xff
	.zero		1


	//   ....[192]....
        /*0d0c*/ 	.word	0x000096f0
        /*0d10*/ 	.word	0x00000003
        /*0d14*/ 	.word	0x00000250
        /*0d18*/ 	.short	0x010a
        /*0d1a*/ 	.byte	0xff
	.zero		1


	//   ....[193]....
        /*0d1c*/ 	.word	0x00009750
        /*0d20*/ 	.word	0x00000000
        /*0d24*/ 	.word	0x00000000
        /*0d28*/ 	.short	0x010a
        /*0d2a*/ 	.byte	0xff
	.zero		1


	//   ....[194]....
        /*0d2c*/ 	.word	0x000097b0
        /*0d30*/ 	.word	0x00000000
        /*0d34*/ 	.word	0x00000000
        /*0d38*/ 	.short	0x010a
        /*0d3a*/ 	.byte	0xff
	.zero		1


	//   ....[195]....
        /*0d3c*/ 	.word	0x00009810
        /*0d40*/ 	.word	0x00000000
        /*0d44*/ 	.word	0x00000000
        /*0d48*/ 	.short	0x010a
        /*0d4a*/ 	.byte	0xff
	.zero		1


	//   ....[196]....
        /*0d4c*/ 	.word	0x00009870
        /*0d50*/ 	.word	0x00000000
        /*0d54*/ 	.word	0x00000000
        /*0d58*/ 	.short	0x010a
        /*0d5a*/ 	.byte	0xff
	.zero		1


	//   ....[197]....
        /*0d5c*/ 	.word	0x000098d0
        /*0d60*/ 	.word	0x00000000
        /*0d64*/ 	.word	0x00000000
        /*0d68*/ 	.short	0x010a
        /*0d6a*/ 	.byte	0xff
	.zero		1


	//   ....[198]....
        /*0d6c*/ 	.word	0x00009930
        /*0d70*/ 	.word	0x00000000
        /*0d74*/ 	.word	0x00000000
        /*0d78*/ 	.short	0x010a
        /*0d7a*/ 	.byte	0xff
	.zero		1


	//   ....[199]....
        /*0d7c*/ 	.word	0x00009990
        /*0d80*/ 	.word	0x00000000
        /*0d84*/ 	.word	0x00000000
        /*0d88*/ 	.short	0x010a
        /*0d8a*/ 	.byte	0xff
	.zero		1


	//   ....[200]....
        /*0d8c*/ 	.word	0x000099f0
        /*0d90*/ 	.word	0x00000000
        /*0d94*/ 	.word	0x00000000
        /*0d98*/ 	.short	0x010a
        /*0d9a*/ 	.byte	0xff
	.zero		1


	//   ....[201]....
        /*0d9c*/ 	.word	0x00009a50
        /*0da0*/ 	.word	0x00000000
        /*0da4*/ 	.word	0x00000000
        /*0da8*/ 	.short	0x010a
        /*0daa*/ 	.byte	0xff
	.zero		1


	//   ....[202]....
        /*0dac*/ 	.word	0x00009ab0
        /*0db0*/ 	.word	0x00000000
        /*0db4*/ 	.word	0x00000000
        /*0db8*/ 	.short	0x010a
        /*0dba*/ 	.byte	0xff
	.zero		1


	//   ....[203]....
        /*0dbc*/ 	.word	0x00009b10
        /*0dc0*/ 	.word	0x00000000
        /*0dc4*/ 	.word	0x00000000
        /*0dc8*/ 	.short	0x010a
        /*0dca*/ 	.byte	0xff
	.zero		1


	//   ....[204]....
        /*0dcc*/ 	.word	0x00009b70
        /*0dd0*/ 	.word	0x00000000
        /*0dd4*/ 	.word	0x00000000
        /*0dd8*/ 	.short	0x010a
        /*0dda*/ 	.byte	0xff
	.zero		1


	//   ....[205]....
        /*0ddc*/ 	.word	0x00009bd0
        /*0de0*/ 	.word	0x00000000
        /*0de4*/ 	.word	0x00000000
        /*0de8*/ 	.short	0x010a
        /*0dea*/ 	.byte	0xff
	.zero		1


	//   ....[206]....
        /*0dec*/ 	.word	0x00009c30
        /*0df0*/ 	.word	0x00000000
        /*0df4*/ 	.word	0x00000000
        /*0df8*/ 	.short	0x010a
        /*0dfa*/ 	.byte	0xff
	.zero		1


	//   ....[207]....
        /*0dfc*/ 	.word	0x00009c90
        /*0e00*/ 	.word	0x00000000
        /*0e04*/ 	.word	0x00000000
        /*0e08*/ 	.short	0x010a
        /*0e0a*/ 	.byte	0xff
	.zero		1


	//   ....[208]....
        /*0e0c*/ 	.word	0x00009cf0
        /*0e10*/ 	.word	0x00000000
        /*0e14*/ 	.word	0x00000000
        /*0e18*/ 	.short	0x010a
        /*0e1a*/ 	.byte	0xff
	.zero		1


	//   ....[209]....
        /*0e1c*/ 	.word	0x00009d50
        /*0e20*/ 	.word	0x00000000
        /*0e24*/ 	.word	0x00000000
        /*0e28*/ 	.short	0x010a
        /*0e2a*/ 	.byte	0xff
	.zero		1


	//   ....[210]....
        /*0e2c*/ 	.word	0x00009db0
        /*0e30*/ 	.word	0x00000000
        /*0e34*/ 	.word	0x00000000
        /*0e38*/ 	.short	0x010a
        /*0e3a*/ 	.byte	0xff
	.zero		1


	//   ....[211]....
        /*0e3c*/ 	.word	0x00009e10
        /*0e40*/ 	.word	0x00000000
        /*0e44*/ 	.word	0x00000000
        /*0e48*/ 	.short	0x010a
        /*0e4a*/ 	.byte	0xff
	.zero		1


	//   ....[212]....
        /*0e4c*/ 	.word	0x00009e70
        /*0e50*/ 	.word	0x00000000
        /*0e54*/ 	.word	0x00000000
        /*0e58*/ 	.short	0x010a
        /*0e5a*/ 	.byte	0xff
	.zero		1


	//   ....[213]....
        /*0e5c*/ 	.word	0x00009ed0
        /*0e60*/ 	.word	0x00000000
        /*0e64*/ 	.word	0x00000000
        /*0e68*/ 	.short	0x010a
        /*0e6a*/ 	.byte	0xff
	.zero		1


	//   ....[214]....
        /*0e6c*/ 	.word	0x00009f30
        /*0e70*/ 	.word	0x00000000
        /*0e74*/ 	.word	0x00000000
        /*0e78*/ 	.short	0x010a
        /*0e7a*/ 	.byte	0xff
	.zero		1


	//   ....[215]....
        /*0e7c*/ 	.word	0x00009f90
        /*0e80*/ 	.word	0x00000000
        /*0e84*/ 	.word	0x00000000
        /*0e88*/ 	.short	0x010a
        /*0e8a*/ 	.byte	0xff
	.zero		1


	//   ....[216]....
        /*0e8c*/ 	.word	0x00009ff0
        /*0e90*/ 	.word	0x00000000
        /*0e94*/ 	.word	0x00000000
        /*0e98*/ 	.short	0x010a
        /*0e9a*/ 	.byte	0xff
	.zero		1


	//   ....[217]....
        /*0e9c*/ 	.word	0x0000a050
        /*0ea0*/ 	.word	0x00000000
        /*0ea4*/ 	.word	0x00000000
        /*0ea8*/ 	.short	0x010a
        /*0eaa*/ 	.byte	0xff
	.zero		1


	//   ....[218]....
        /*0eac*/ 	.word	0x0000a0b0
        /*0eb0*/ 	.word	0x00000000
        /*0eb4*/ 	.word	0x00000000
        /*0eb8*/ 	.short	0x010a
        /*0eba*/ 	.byte	0xff
	.zero		1


	//   ....[219]....
        /*0ebc*/ 	.word	0x0000a110
        /*0ec0*/ 	.word	0x00000000
        /*0ec4*/ 	.word	0x00000000
        /*0ec8*/ 	.short	0x010a
        /*0eca*/ 	.byte	0xff
	.zero		1


	//   ....[220]....
        /*0ecc*/ 	.word	0x0000a170
        /*0ed0*/ 	.word	0x00000000
        /*0ed4*/ 	.word	0x00000000
        /*0ed8*/ 	.short	0x010a
        /*0eda*/ 	.byte	0xff
	.zero		1


	//   ....[221]....
        /*0edc*/ 	.word	0x0000a1d0
        /*0ee0*/ 	.word	0x00000000
        /*0ee4*/ 	.word	0x00000000
        /*0ee8*/ 	.short	0x010a
        /*0eea*/ 	.byte	0xff
	.zero		1


	//   ....[222]....
        /*0eec*/ 	.word	0x0000a230
        /*0ef0*/ 	.word	0x00000000
        /*0ef4*/ 	.word	0x00000000
        /*0ef8*/ 	.short	0x010a
        /*0efa*/ 	.byte	0xff
	.zero		1


	//   ....[223]....
        /*0efc*/ 	.word	0x0000a290
        /*0f00*/ 	.word	0x00000000
        /*0f04*/ 	.word	0x00000000
        /*0f08*/ 	.short	0x010a
        /*0f0a*/ 	.byte	0xff
	.zero		1


	//   ....[224]....
        /*0f0c*/ 	.word	0x0000a2e0
        /*0f10*/ 	.word	0x00000002
        /*0f14*/ 	.word	0x000002b0
        /*0f18*/ 	.short	0x010a
        /*0f1a*/ 	.byte	0xff
	.zero		1


	//   ....[225]....
        /*0f1c*/ 	.word	0x0000a340
        /*0f20*/ 	.word	0x00000002
        /*0f24*/ 	.word	0x00000260
        /*0f28*/ 	.short	0x010a
        /*0f2a*/ 	.byte	0xff
	.zero		1


	//   ....[226]....
        /*0f2c*/ 	.word	0x0000a390
        /*0f30*/ 	.word	0x00000002
        /*0f34*/ 	.word	0x00000250
        /*0f38*/ 	.short	0x010a
        /*0f3a*/ 	.byte	0xff
	.zero		1


	//   ....[227]....
        /*0f3c*/ 	.word	0x0000a3f0
        /*0f40*/ 	.word	0x00000000
        /*0f44*/ 	.word	0x00000260
        /*0f48*/ 	.short	0x010a
        /*0f4a*/ 	.byte	0xff
	.zero		1


	//   ....[228]....
        /*0f4c*/ 	.word	0x0000a440
        /*0f50*/ 	.word	0x00000000
        /*0f54*/ 	.word	0x00000250
        /*0f58*/ 	.short	0x010a
        /*0f5a*/ 	.byte	0xff
	.zero		1


	//   ....[229]....
        /*0f5c*/ 	.word	0x0000a4a0
        /*0f60*/ 	.word	0x00000002
        /*0f64*/ 	.word	0x00000290
        /*0f68*/ 	.short	0x010a
        /*0f6a*/ 	.byte	0xff
	.zero		1


	//   ....[230]....
        /*0f6c*/ 	.word	0x0000a500
        /*0f70*/ 	.word	0x00000000
        /*0f74*/ 	.word	0x00000000
        /*0f78*/ 	.short	0x010a
        /*0f7a*/ 	.byte	0xff
	.zero		1


	//   ....[231]....
        /*0f7c*/ 	.word	0x0000a560
        /*0f80*/ 	.word	0x00000000
        /*0f84*/ 	.word	0x00000000
        /*0f88*/ 	.short	0x010a
        /*0f8a*/ 	.byte	0xff
	.zero		1


	//   ....[232]....
        /*0f8c*/ 	.word	0x0000a5c0
        /*0f90*/ 	.word	0x00000000
        /*0f94*/ 	.word	0x00000000
        /*0f98*/ 	.short	0x010a
        /*0f9a*/ 	.byte	0xff
	.zero		1


	//   ....[233]....
        /*0f9c*/ 	.word	0x0000a620
        /*0fa0*/ 	.word	0x00000000
        /*0fa4*/ 	.word	0x00000000
        /*0fa8*/ 	.short	0x010a
        /*0faa*/ 	.byte	0xff
	.zero		1


	//   ....[234]....
        /*0fac*/ 	.word	0x0000a680
        /*0fb0*/ 	.word	0x00000000
        /*0fb4*/ 	.word	0x00000000
        /*0fb8*/ 	.short	0x010a
        /*0fba*/ 	.byte	0xff
	.zero		1


	//   ....[235]....
        /*0fbc*/ 	.word	0x0000a6d0
        /*0fc0*/ 	.word	0x0000000c
        /*0fc4*/ 	.word	0x00000250
        /*0fc8*/ 	.short	0x010a
        /*0fca*/ 	.byte	0xff
	.zero		1


	//   ....[236]....
        /*0fcc*/ 	.word	0x0000a730
        /*0fd0*/ 	.word	0x00000000
        /*0fd4*/ 	.word	0x00000248
        /*0fd8*/ 	.short	0x010a
        /*0fda*/ 	.byte	0xff
	.zero		1


	//   ....[237]....
        /*0fdc*/ 	.word	0x0000a790
        /*0fe0*/ 	.word	0x00000000
        /*0fe4*/ 	.word	0x00000220
        /*0fe8*/ 	.short	0x010a
        /*0fea*/ 	.byte	0xff
	.zero		1


	//   ....[238]....
        /*0fec*/ 	.word	0x0000a7f0
        /*0ff0*/ 	.word	0x00000000
        /*0ff4*/ 	.word	0x00000228
        /*0ff8*/ 	.short	0x010a
        /*0ffa*/ 	.byte	0xff
	.zero		1


	//   ....[239]....
        /*0ffc*/ 	.word	0x0000a850
        /*1000*/ 	.word	0x00000000
        /*1004*/ 	.word	0x00000230
        /*1008*/ 	.short	0x010a
        /*100a*/ 	.byte	0xff
	.zero		1


	//   ....[240]....
        /*100c*/ 	.word	0x0000a8b0
        /*1010*/ 	.word	0x00000000
        /*1014*/ 	.word	0x00000238
        /*1018*/ 	.short	0x010a
        /*101a*/ 	.byte	0xff
	.zero		1


	//   ....[241]....
        /*101c*/ 	.word	0x0000a910
        /*1020*/ 	.word	0x00000000
        /*1024*/ 	.word	0x00000220
        /*1028*/ 	.short	0x010a
        /*102a*/ 	.byte	0xff
	.zero		1


	//   ....[242]....
        /*102c*/ 	.word	0x0000a970
        /*1030*/ 	.word	0x00000000
        /*1034*/ 	.word	0x00000228
        /*1038*/ 	.short	0x010a
        /*103a*/ 	.byte	0xff
	.zero		1


	//   ....[243]....
        /*103c*/ 	.word	0x0000a9d0
        /*1040*/ 	.word	0x00000000
        /*1044*/ 	.word	0x00000230
        /*1048*/ 	.short	0x010a
        /*104a*/ 	.byte	0xff
	.zero		1


	//   ....[244]....
        /*104c*/ 	.word	0x0000aa20
        /*1050*/ 	.word	0x00000003
        /*1054*/ 	.word	0x00000250
        /*1058*/ 	.short	0x010a
        /*105a*/ 	.byte	0xff
	.zero		1


	//   ....[245]....
        /*105c*/ 	.word	0x0000aa80
        /*1060*/ 	.word	0x00000000
        /*1064*/ 	.word	0x00000200
        /*1068*/ 	.short	0x010a
        /*106a*/ 	.byte	0xff
	.zero		1


	//   ....[246]....
        /*106c*/ 	.word	0x0000aad0
        /*1070*/ 	.word	0x00000047
        /*1074*/ 	.word	0x00000270
        /*1078*/ 	.short	0x010a
        /*107a*/ 	.byte	0xff
	.zero		1


	//   ....[247]....
        /*107c*/ 	.word	0x0000ab20
        /*1080*/ 	.word	0x00000002
        /*1084*/ 	.word	0x00000200
        /*1088*/ 	.short	0x010a
        /*108a*/ 	.byte	0xff
	.zero		1


	//   ....[248]....
        /*108c*/ 	.word	0x0000ab70
        /*1090*/ 	.word	0x00000000
        /*1094*/ 	.word	0x00000200
        /*1098*/ 	.short	0x010a
        /*109a*/ 	.byte	0xff
	.zero		1


	//   ....[249]....
        /*109c*/ 	.word	0x0000abc0
        /*10a0*/ 	.word	0x00000002
        /*10a4*/ 	.word	0x00000200
        /*10a8*/ 	.short	0x010a
        /*10aa*/ 	.byte	0xff
	.zero		1


	//----- nvinfo : EIATTR_NUM_MBARRIERS
	.align		4
.L_47:
        /*10ac*/ 	.byte	0x03, 0x38
        /*10ae*/ 	.short	0x005a


	//----- nvinfo : EIATTR_EXIT_INSTR_OFFSETS
	.align		4
        /*10b0*/ 	.byte	0x04, 0x1c
        /*10b2*/ 	.short	(.L_49 - .L_48)


	//   ....[0]....
.L_48:
        /*10b4*/ 	.word	0x00003e70


	//   ....[1]....
        /*10b8*/ 	.word	0x00004380


	//   ....[2]....
        /*10bc*/ 	.word	0x000043e0


	//   ....[3]....
        /*10c0*/ 	.word	0x00005210


	//   ....[4]....
        /*10c4*/ 	.word	0x00006390


	//   ....[5]....
        /*10c8*/ 	.word	0x000063d0


	//   ....[6]....
        /*10cc*/ 	.word	0x000094a0


	//   ....[7]....
        /*10d0*/ 	.word	0x00009520


	//   ....[8]....
        /*10d4*/ 	.word	0x00009550


	//   ....[9]....
        /*10d8*/ 	.word	0x000095d0


	//----- nvinfo : EIATTR_MAX_THREADS
	.align		4
.L_49:
        /*10dc*/ 	.byte	0x04, 0x05
        /*10de*/ 	.short	(.L_51 - .L_50)
.L_50:
        /*10e0*/ 	.word	0x00000100
        /*10e4*/ 	.word	0x00000001
        /*10e8*/ 	.word	0x00000001


	//----- nvinfo : EIATTR_CRS_STACK_SIZE
	.align		4
.L_51:
        /*10ec*/ 	.byte	0x04, 0x1e
        /*10ee*/ 	.short	(.L_53 - .L_52)
.L_52:
        /*10f0*/ 	.word	0x00000000


	//----- nvinfo : EIATTR_CBANK_PARAM_SIZE
	.align		4
.L_53:
        /*10f4*/ 	.byte	0x03, 0x19
        /*10f6*/ 	.short	0x0800


	//----- nvinfo : EIATTR_PARAM_CBANK
	.align		4
        /*10f8*/ 	.byte	0x04, 0x0a
        /*10fa*/ 	.short	(.L_55 - .L_54)
	.align		4
.L_54:
        /*10fc*/ 	.word	index@(.nv.constant0._ZN7cutlass13device_kernelINS_4gemm6kernel13GemmUniversalIN4cute5tupleIJiiiiEEENS1_10collective13CollectiveMmaINS1_35MainloopSm100TmaUmmaWarpSpecializedILi32ELi2ELi4ENS5_IJNS4_1CILi2EEESB_NSA_ILi1EEEEEEEENS5_IJNSA_ILi64EEENSA_ILi128EEENSA_ILi8EEEEEEfNS5_IJlSC_lEEEfSJ_NS4_8TiledMMAINS4_8MMA_AtomIJNS4_17SM100_MMA_TF32_SSINS_10tfloat32_tESN_fLi64ELi128ELNS4_4UMMA5MajorE0ELSP_0ELNSO_7ScaleInE0ELSQ_0EEEEEENS4_6LayoutINS5_IJSC_SC_SC_EEENS5_IJNSA_ILi0EEESV_SV_EEEEENS5_IJNS4_10UnderscoreESY_SY_EEEEENS4_23SM90_TMA_LOAD_MULTICASTENS4_14ComposedLayoutINS4_7SwizzleILi1ELi4ELi3EEENS4_18smem_ptr_flag_bitsILi32EEENST_INS5_IJSH_SH_EEENS5_IJSH_SC_EEEEEEEvNS4_8identityES11_S1A_vS1B_EENS_8epilogue10collective18CollectiveEpilogueINS1D_23Sm100TmaWarpSpecializedILi4ELi2ELi16ELb1ELb0EEEJSI_NS5_IJNST_ISF_SC_EENST_INSA_ILi32EEESC_EEEEEfSJ_fSJ_NS1D_6fusion15FusionCallbacksIS1H_NS1M_17LinearCombinationIffffLNS_15FloatRoundStyleE2EEESI_S1L_JEEENS4_5SM1004TMEM4LOAD26SM100_TMEM_LOAD_16dp128b8xENS4_13SM90_TMA_LOADENS12_INS13_ILi3ELi4ELi3EEES16_NST_INS5_IJSH_S1J_EEENS5_IJS1J_SC_EEEEEEENS4_17SM75_U32x4_LDSM_NENS4_14SM90_TMA_STOREES21_NS4_17SM90_U32x4_STSM_NENS4_39AutoVectorizingCopyWithAssumedAlignmentILi128EEEEEEvvEEEEvNT_6ParamsE)
        /*1100*/ 	.short	0x0380
        /*1102*/ 	.short	0x0800


	//----- nvinfo : EIATTR_SW_WAR
	.align		4
.L_55:
        /*1104*/ 	.byte	0x04, 0x36
        /*1106*/ 	.short	(.L_57 - .L_56)
.L_56:
        /*1108*/ 	.word	0x00000008
.L_57:


//--------------------- .nv.callgraph             --------------------------
	.section	.nv.callgraph,"",@"SHT_CUDA_CALLGRAPH"
	.align	4
	.sectionentsize	8
	.align		4
        /*0000*/ 	.word	0x00000000
	.align		4
        /*0004*/ 	.word	0xffffffff
	.align		4
        /*0008*/ 	.word	index@(_ZN7cutlass13device_kernelINS_4gemm6kernel13GemmUniversalIN4cute5tupleIJiiiiEEENS1_10collective13CollectiveMmaINS1_35MainloopSm100TmaUmmaWarpSpecializedILi32ELi2ELi4ENS5_IJNS4_1CILi2EEESB_NSA_ILi1EEEEEEEENS5_IJNSA_ILi64EEENSA_ILi128EEENSA_ILi8EEEEEEfNS5_IJlSC_lEEEfSJ_NS4_8TiledMMAINS4_8MMA_AtomIJNS4_17SM100_MMA_TF32_SSINS_10tfloat32_tESN_fLi64ELi128ELNS4_4UMMA5MajorE0ELSP_0ELNSO_7ScaleInE0ELSQ_0EEEEEENS4_6LayoutINS5_IJSC_SC_SC_EEENS5_IJNSA_ILi0EEESV_SV_EEEEENS5_IJNS4_10UnderscoreESY_SY_EEEEENS4_23SM90_TMA_LOAD_MULTICASTENS4_14ComposedLayoutINS4_7SwizzleILi1ELi4ELi3EEENS4_18smem_ptr_flag_bitsILi32EEENST_INS5_IJSH_SH_EEENS5_IJSH_SC_EEEEEEEvNS4_8identityES11_S1A_vS1B_EENS_8epilogue10collective18CollectiveEpilogueINS1D_23Sm100TmaWarpSpecializedILi4ELi2ELi16ELb1ELb0EEEJSI_NS5_IJNST_ISF_SC_EENST_INSA_ILi32EEESC_EEEEEfSJ_fSJ_NS1D_6fusion15FusionCallbacksIS1H_NS1M_17LinearCombinationIffffLNS_15FloatRoundStyleE2EEESI_S1L_JEEENS4_5SM1004TMEM4LOAD26SM100_TMEM_LOAD_16dp128b8xENS4_13SM90_TMA_LOADENS12_INS13_ILi3ELi4ELi3EEES16_NST_INS5_IJSH_S1J_EEENS5_IJS1J_SC_EEEEEEENS4_17SM75_U32x4_LDSM_NENS4_14SM90_TMA_STOREES21_NS4_17SM90_U32x4_STSM_NENS4_39AutoVectorizingCopyWithAssumedAlignmentILi128EEEEEEvvEEEEvNT_6ParamsE)
	.align		4
        /*000c*/ 	.word	index@(__assertfail)
	.align		4
        /*0010*/ 	.word	0x00000000
	.align		4
        /*0014*/ 	.word	0xfffffffe
	.align		4
        /*0018*/ 	.word	0x00000000
	.align		4
        /*001c*/ 	.word	0xfffffffd
	.align		4
        /*0020*/ 	.word	0x00000000
	.align		4
        /*0024*/ 	.word	0xfffffffc


//--------------------- .nv.constant4             --------------------------
	.section	.nv.constant4,"a",@progbits
	.align	8
	.align		8
.nv.constant4:
        /*0000*/ 	.dword	__assertfail
	.align		8
        /*0008*/ 	.dword	__unnamed_1
	.align		8
        /*0010*/ 	.dword	__unnamed_2
	.align		8
        /*0018*/ 	.dword	_ZN39_INTERNAL_f71d104c_4_k_cu_64f1ad1d_27944cuda3std3__45__cpo5beginE
	.align		8
        /*0020*/ 	.dword	_ZN39_INTERNAL_f71d104c_4_k_cu_64f1ad1d_27944cuda3std3__45__cpo3endE
	.align		8
        /*0028*/ 	.dword	_ZN39_INTERNAL_f71d104c_4_k_cu_64f1ad1d_27944cuda3std3__45__cpo6cbeginE
	.align		8
        /*0030*/ 	.dword	_ZN39_INTERNAL_f71d104c_4_k_cu_64f1ad1d_27944cuda3std3__45__cpo4cendE
	.align		8
        /*0038*/ 	.dword	_ZN39_INTERNAL_f71d104c_4_k_cu_64f1ad1d_27944cuda3std3__441_GLOBAL__N__f71d104c_4_k_cu_64f1ad1d_27946ignoreE
	.align		8
        /*0040*/ 	.dword	_ZN39_INTERNAL_f71d104c_4_k_cu_64f1ad1d_27944cuda3std3__419piecewise_constructE
	.align		8
        /*0048*/ 	.dword	_ZN39_INTERNAL_f71d104c_4_k_cu_64f1ad1d_27944cuda3std3__48in_placeE
	.align		8
        /*0050*/ 	.dword	_ZN39_INTERNAL_f71d104c_4_k_cu_64f1ad1d_27944cuda3std6ranges3__45__cpo4swapE
	.align		8
        /*0058*/ 	.dword	_ZN39_INTERNAL_f71d104c_4_k_cu_64f1ad1d_27944cuda3std6ranges3__45__cpo9iter_moveE
	.align		8
        /*0060*/ 	.dword	_ZN39_INTERNAL_f71d104c_4_k_cu_64f1ad1d_27944cute7productE
	.align		8
        /*0068*/ 	.dword	_ZN39_INTERNAL_f71d104c_4_k_cu_64f1ad1d_27944cute1_E
	.align		8
        /*0070*/ 	.dword	$str$25
	.align		8
        /*0078*/ 	.dword	$str$26
	.align		8
        /*0080*/ 	.dword	$str$27
	.align		8
        /*0088*/ 	.dword	$str$28


//--------------------- .text._ZN7cutlass13device_kernelINS_4gemm6kernel13GemmUniversalIN4cute5tupleIJiiiiEEENS1_10collective13CollectiveMmaINS1_35MainloopSm100TmaUmmaWarpSpecializedILi32ELi2ELi4ENS5_IJNS4_1CILi2EEESB_NSA_ILi1EEEEEEEENS5_IJNSA_ILi64EEENSA_ILi128EEENSA_ILi8EEEEEEfNS5_IJlSC_lEEEfSJ_NS4_8TiledMMAINS4_8MMA_AtomIJNS4_17SM100_MMA_TF32_SSINS_10tfloat32_tESN_fLi64ELi128ELNS4_4UMMA5MajorE0ELSP_0ELNSO_7ScaleInE0ELSQ_0EEEEEENS4_6LayoutINS5_IJSC_SC_SC_EEENS5_IJNSA_ILi0EEESV_SV_EEEEENS5_IJNS4_10UnderscoreESY_SY_EEEEENS4_23SM90_TMA_LOAD_MULTICASTENS4_14ComposedLayoutINS4_7SwizzleILi1ELi4ELi3EEENS4_18smem_ptr_flag_bitsILi32EEENST_INS5_IJSH_SH_EEENS5_IJSH_SC_EEEEEEEvNS4_8identityES11_S1A_vS1B_EENS_8epilogue10collective18CollectiveEpilogueINS1D_23Sm100TmaWarpSpecializedILi4ELi2ELi16ELb1ELb0EEEJSI_NS5_IJNST_ISF_SC_EENST_INSA_ILi32EEESC_EEEEEfSJ_fSJ_NS1D_6fusion15FusionCallbacksIS1H_NS1M_17LinearCombinationIffffLNS_15FloatRoundStyleE2EEESI_S1L_JEEENS4_5SM1004TMEM4LOAD26SM100_TMEM_LOAD_16dp128b8xENS4_13SM90_TMA_LOADENS12_INS13_ILi3ELi4ELi3EEES16_NST_INS5_IJSH_S1J_EEENS5_IJS1J_SC_EEEEEEENS4_17SM75_U32x4_LDSM_NENS4_14SM90_TMA_STOREES21_NS4_17SM90_U32x4_STSM_NENS4_39AutoVectorizingCopyWithAssumedAlignmentILi128EEEEEEvvEEEEvNT_6ParamsE --------------------------
	.section	.text._ZN7cutlass13device_kernelINS_4gemm6kernel13GemmUniversalIN4cute5tupleIJiiiiEEENS1_10collective13CollectiveMmaINS1_35MainloopSm100TmaUmmaWarpSpecializedILi32ELi2ELi4ENS5_IJNS4_1CILi2EEESB_NSA_ILi1EEEEEEEENS5_IJNSA_ILi64EEENSA_ILi128EEENSA_ILi8EEEEEEfNS5_IJlSC_lEEEfSJ_NS4_8TiledMMAINS4_8MMA_AtomIJNS4_17SM100_MMA_TF32_SSINS_10tfloat32_tESN_fLi64ELi128ELNS4_4UMMA5MajorE0ELSP_0ELNSO_7ScaleInE0ELSQ_0EEEEEENS4_6LayoutINS5_IJSC_SC_SC_EEENS5_IJNSA_ILi0EEESV_SV_EEEEENS5_IJNS4_10UnderscoreESY_SY_EEEEENS4_23SM90_TMA_LOAD_MULTICASTENS4_14ComposedLayoutINS4_7SwizzleILi1ELi4ELi3EEENS4_18smem_ptr_flag_bitsILi32EEENST_INS5_IJSH_SH_EEENS5_IJSH_SC_EEEEEEEvNS4_8identityES11_S1A_vS1B_EENS_8epilogue10collective18CollectiveEpilogueINS1D_23Sm100TmaWarpSpecializedILi4ELi2ELi16ELb1ELb0EEEJSI_NS5_IJNST_ISF_SC_EENST_INSA_ILi32EEESC_EEEEEfSJ_fSJ_NS1D_6fusion15FusionCallbacksIS1H_NS1M_17LinearCombinationIffffLNS_15FloatRoundStyleE2EEESI_S1L_JEEENS4_5SM1004TMEM4LOAD26SM100_TMEM_LOAD_16dp128b8xENS4_13SM90_TMA_LOADENS12_INS13_ILi3ELi4ELi3EEES16_NST_INS5_IJSH_S1J_EEENS5_IJS1J_SC_EEEEEEENS4_17SM75_U32x4_LDSM_NENS4_14SM90_TMA_STOREES21_NS4_17SM90_U32x4_STSM_NENS4_39AutoVectorizingCopyWithAssumedAlignmentILi128EEEEEEvvEEEEvNT_6ParamsE,"ax",@progbits
	.align	128
.text._ZN7cutlass13device_kernelINS_4gemm6kernel13GemmUniversalIN4cute5tupleIJiiiiEEENS1_10collective13CollectiveMmaINS1_35MainloopSm100TmaUmmaWarpSpecializedILi32ELi2ELi4ENS5_IJNS4_1CILi2EEESB_NSA_ILi1EEEEEEEENS5_IJNSA_ILi64EEENSA_ILi128EEENSA_ILi8EEEEEEfNS5_IJlSC_lEEEfSJ_NS4_8TiledMMAINS4_8MMA_AtomIJNS4_17SM100_MMA_TF32_SSINS_10tfloat32_tESN_fLi64ELi128ELNS4_4UMMA5MajorE0ELSP_0ELNSO_7ScaleInE0ELSQ_0EEEEEENS4_6LayoutINS5_IJSC_SC_SC_EEENS5_IJNSA_ILi0EEESV_SV_EEEEENS5_IJNS4_10UnderscoreESY_SY_EEEEENS4_23SM90_TMA_LOAD_MULTICASTENS4_14ComposedLayoutINS4_7SwizzleILi1ELi4ELi3EEENS4_18smem_ptr_flag_bitsILi32EEENST_INS5_IJSH_SH_EEENS5_IJSH_SC_EEEEEEEvNS4_8identityES11_S1A_vS1B_EENS_8epilogue10collective18CollectiveEpilogueINS1D_23Sm100TmaWarpSpecializedILi4ELi2ELi16ELb1ELb0EEEJSI_NS5_IJNST_ISF_SC_EENST_INSA_ILi32EEESC_EEEEEfSJ_fSJ_NS1D_6fusion15FusionCallbacksIS1H_NS1M_17LinearCombinationIffffLNS_15FloatRoundStyleE2EEESI_S1L_JEEENS4_5SM1004TMEM4LOAD26SM100_TMEM_LOAD_16dp128b8xENS4_13SM90_TMA_LOADENS12_INS13_ILi3ELi4ELi3EEES16_NST_INS5_IJSH_S1J_EEENS5_IJS1J_SC_EEEEEEENS4_17SM75_U32x4_LDSM_NENS4_14SM90_TMA_STOREES21_NS4_17SM90_U32x4_STSM_NENS4_39AutoVectorizingCopyWithAssumedAlignmentILi128EEEEEEvvEEEEvNT_6ParamsE:
        .type           _ZN7cutlass13device_kernelINS_4gemm6kernel13GemmUniversalIN4cute5tupleIJiiiiEEENS1_10collective13CollectiveMmaINS1_35MainloopSm100TmaUmmaWarpSpecializedILi32ELi2ELi4ENS5_IJNS4_1CILi2EEESB_NSA_ILi1EEEEEEEENS5_IJNSA_ILi64EEENSA_ILi128EEENSA_ILi8EEEEEEfNS5_IJlSC_lEEEfSJ_NS4_8TiledMMAINS4_8MMA_AtomIJNS4_17SM100_MMA_TF32_SSINS_10tfloat32_tESN_fLi64ELi128ELNS4_4UMMA5MajorE0ELSP_0ELNSO_7ScaleInE0ELSQ_0EEEEEENS4_6LayoutINS5_IJSC_SC_SC_EEENS5_IJNSA_ILi0EEESV_SV_EEEEENS5_IJNS4_10UnderscoreESY_SY_EEEEENS4_23SM90_TMA_LOAD_MULTICASTENS4_14ComposedLayoutINS4_7SwizzleILi1ELi4ELi3EEENS4_18smem_ptr_flag_bitsILi32EEENST_INS5_IJSH_SH_EEENS5_IJSH_SC_EEEEEEEvNS4_8identityES11_S1A_vS1B_EENS_8epilogue10collective18CollectiveEpilogueINS1D_23Sm100TmaWarpSpecializedILi4ELi2ELi16ELb1ELb0EEEJSI_NS5_IJNST_ISF_SC_EENST_INSA_ILi32EEESC_EEEEEfSJ_fSJ_NS1D_6fusion15FusionCallbacksIS1H_NS1M_17LinearCombinationIffffLNS_15FloatRoundStyleE2EEESI_S1L_JEEENS4_5SM1004TMEM4LOAD26SM100_TMEM_LOAD_16dp128b8xENS4_13SM90_TMA_LOADENS12_INS13_ILi3ELi4ELi3EEES16_NST_INS5_IJSH_S1J_EEENS5_IJS1J_SC_EEEEEEENS4_17SM75_U32x4_LDSM_NENS4_14SM90_TMA_STOREES21_NS4_17SM90_U32x4_STSM_NENS4_39AutoVectorizingCopyWithAssumedAlignmentILi128EEEEEEvvEEEEvNT_6ParamsE,@function
        .size           _ZN7cutlass13device_kernelINS_4gemm6kernel13GemmUniversalIN4cute5tupleIJiiiiEEENS1_10collective13CollectiveMmaINS1_35MainloopSm100TmaUmmaWarpSpecializedILi32ELi2ELi4ENS5_IJNS4_1CILi2EEESB_NSA_ILi1EEEEEEEENS5_IJNSA_ILi64EEENSA_ILi128EEENSA_ILi8EEEEEEfNS5_IJlSC_lEEEfSJ_NS4_8TiledMMAINS4_8MMA_AtomIJNS4_17SM100_MMA_TF32_SSINS_10tfloat32_tESN_fLi64ELi128ELNS4_4UMMA5MajorE0ELSP_0ELNSO_7ScaleInE0ELSQ_0EEEEEENS4_6LayoutINS5_IJSC_SC_SC_EEENS5_IJNSA_ILi0EEESV_SV_EEEEENS5_IJNS4_10UnderscoreESY_SY_EEEEENS4_23SM90_TMA_LOAD_MULTICASTENS4_14ComposedLayoutINS4_7SwizzleILi1ELi4ELi3EEENS4_18smem_ptr_flag_bitsILi32EEENST_INS5_IJSH_SH_EEENS5_IJSH_SC_EEEEEEEvNS4_8identityES11_S1A_vS1B_EENS_8epilogue10collective18CollectiveEpilogueINS1D_23Sm100TmaWarpSpecializedILi4ELi2ELi16ELb1ELb0EEEJSI_NS5_IJNST_ISF_SC_EENST_INSA_ILi32EEESC_EEEEEfSJ_fSJ_NS1D_6fusion15FusionCallbacksIS1H_NS1M_17LinearCombinationIffffLNS_15FloatRoundStyleE2EEESI_S1L_JEEENS4_5SM1004TMEM4LOAD26SM100_TMEM_LOAD_16dp128b8xENS4_13SM90_TMA_LOADENS12_INS13_ILi3ELi4ELi3EEES16_NST_INS5_IJSH_S1J_EEENS5_IJS1J_SC_EEEEEEENS4_17SM75_U32x4_LDSM_NENS4_14SM90_TMA_STOREES21_NS4_17SM90_U32x4_STSM_NENS4_39AutoVectorizingCopyWithAssumedAlignmentILi128EEEEEEvvEEEEvNT_6ParamsE,(.L_x_268 - _ZN7cutlass13device_kernelINS_4gemm6kernel13GemmUniversalIN4cute5tupleIJiiiiEEENS1_10collective13CollectiveMmaINS1_35MainloopSm100TmaUmmaWarpSpecializedILi32ELi2ELi4ENS5_IJNS4_1CILi2EEESB_NSA_ILi1EEEEEEEENS5_IJNSA_ILi64EEENSA_ILi128EEENSA_ILi8EEEEEEfNS5_IJlSC_lEEEfSJ_NS4_8TiledMMAINS4_8MMA_AtomIJNS4_17SM100_MMA_TF32_SSINS_10tfloat32_tESN_fLi64ELi128ELNS4_4UMMA5MajorE0ELSP_0ELNSO_7ScaleInE0ELSQ_0EEEEEENS4_6LayoutINS5_IJSC_SC_SC_EEENS5_IJNSA_ILi0EEESV_SV_EEEEENS5_IJNS4_10UnderscoreESY_SY_EEEEENS4_23SM90_TMA_LOAD_MULTICASTENS4_14ComposedLayoutINS4_7SwizzleILi1ELi4ELi3EEENS4_18smem_ptr_flag_bitsILi32EEENST_INS5_IJSH_SH_EEENS5_IJSH_SC_EEEEEEEvNS4_8identityES11_S1A_vS1B_EENS_8epilogue10collective18CollectiveEpilogueINS1D_23Sm100TmaWarpSpecializedILi4ELi2ELi16ELb1ELb0EEEJSI_NS5_IJNST_ISF_SC_EENST_INSA_ILi32EEESC_EEEEEfSJ_fSJ_NS1D_6fusion15FusionCallbacksIS1H_NS1M_17LinearCombinationIffffLNS_15FloatRoundStyleE2EEESI_S1L_JEEENS4_5SM1004TMEM4LOAD26SM100_TMEM_LOAD_16dp128b8xENS4_13SM90_TMA_LOADENS12_INS13_ILi3ELi4ELi3EEES16_NST_INS5_IJSH_S1J_EEENS5_IJS1J_SC_EEEEEEENS4_17SM75_U32x4_LDSM_NENS4_14SM90_TMA_STOREES21_NS4_17SM90_U32x4_STSM_NENS4_39AutoVectorizingCopyWithAssumedAlignmentILi128EEEEEEvvEEEEvNT_6ParamsE)
        .other          _ZN7cutlass13device_kernelINS_4gemm6kernel13GemmUniversalIN4cute5tupleIJiiiiEEENS1_10collective13CollectiveMmaINS1_35MainloopSm100TmaUmmaWarpSpecializedILi32ELi2ELi4ENS5_IJNS4_1CILi2EEESB_NSA_ILi1EEEEEEEENS5_IJNSA_ILi64EEENSA_ILi128EEENSA_ILi8EEEEEEfNS5_IJlSC_lEEEfSJ_NS4_8TiledMMAINS4_8MMA_AtomIJNS4_17SM100_MMA_TF32_SSINS_10tfloat32_tESN_fLi64ELi128ELNS4_4UMMA5MajorE0ELSP_0ELNSO_7ScaleInE0ELSQ_0EEEEEENS4_6LayoutINS5_IJSC_SC_SC_EEENS5_IJNSA_ILi0EEESV_SV_EEEEENS5_IJNS4_10UnderscoreESY_SY_EEEEENS4_23SM90_TMA_LOAD_MULTICASTENS4_14ComposedLayoutINS4_7SwizzleILi1ELi4ELi3EEENS4_18smem_ptr_flag_bitsILi32EEENST_INS5_IJSH_SH_EEENS5_IJSH_SC_EEEEEEEvNS4_8identityES11_S1A_vS1B_EENS_8epilogue10collective18CollectiveEpilogueINS1D_23Sm100TmaWarpSpecializedILi4ELi2ELi16ELb1ELb0EEEJSI_NS5_IJNST_ISF_SC_EENST_INSA_ILi32EEESC_EEEEEfSJ_fSJ_NS1D_6fusion15FusionCallbacksIS1H_NS1M_17LinearCombinationIffffLNS_15FloatRoundStyleE2EEESI_S1L_JEEENS4_5SM1004TMEM4LOAD26SM100_TMEM_LOAD_16dp128b8xENS4_13SM90_TMA_LOADENS12_INS13_ILi3ELi4ELi3EEES16_NST_INS5_IJSH_S1J_EEENS5_IJS1J_SC_EEEEEEENS4_17SM75_U32x4_LDSM_NENS4_14SM90_TMA_STOREES21_NS4_17SM90_U32x4_STSM_NENS4_39AutoVectorizingCopyWithAssumedAlignmentILi128EEEEEEvvEEEEvNT_6ParamsE,@"STO_CUDA_ENTRY STV_DEFAULT"
_ZN7cutlass13device_kernelINS_4gemm6kernel13GemmUniversalIN4cute5tupleIJiiiiEEENS1_10collective13CollectiveMmaINS1_35MainloopSm100TmaUmmaWarpSpecializedILi32ELi2ELi4ENS5_IJNS4_1CILi2EEESB_NSA_ILi1EEEEEEEENS5_IJNSA_ILi64EEENSA_ILi128EEENSA_ILi8EEEEEEfNS5_IJlSC_lEEEfSJ_NS4_8TiledMMAINS4_8MMA_AtomIJNS4_17SM100_MMA_TF32_SSINS_10tfloat32_tESN_fLi64ELi128ELNS4_4UMMA5MajorE0ELSP_0ELNSO_7ScaleInE0ELSQ_0EEEEEENS4_6LayoutINS5_IJSC_SC_SC_EEENS5_IJNSA_ILi0EEESV_SV_EEEEENS5_IJNS4_10UnderscoreESY_SY_EEEEENS4_23SM90_TMA_LOAD_MULTICASTENS4_14ComposedLayoutINS4_7SwizzleILi1ELi4ELi3EEENS4_18smem_ptr_flag_bitsILi32EEENST_INS5_IJSH_SH_EEENS5_IJSH_SC_EEEEEEEvNS4_8identityES11_S1A_vS1B_EENS_8epilogue10collective18CollectiveEpilogueINS1D_23Sm100TmaWarpSpecializedILi4ELi2ELi16ELb1ELb0EEEJSI_NS5_IJNST_ISF_SC_EENST_INSA_ILi32EEESC_EEEEEfSJ_fSJ_NS1D_6fusion15FusionCallbacksIS1H_NS1M_17LinearCombinationIffffLNS_15FloatRoundStyleE2EEESI_S1L_JEEENS4_5SM1004TMEM4LOAD26SM100_TMEM_LOAD_16dp128b8xENS4_13SM90_TMA_LOADENS12_INS13_ILi3ELi4ELi3EEES16_NST_INS5_IJSH_S1J_EEENS5_IJS1J_SC_EEEEEEENS4_17SM75_U32x4_LDSM_NENS4_14SM90_TMA_STOREES21_NS4_17SM90_U32x4_STSM_NENS4_39AutoVectorizingCopyWithAssumedAlignmentILi128EEEEEEvvEEEEvNT_6ParamsE:
[----:B------:R-:W1:Y:S01]  /*0000*/  LDC R1, c[0x0][0x37c] ;  /* 0x0000df00ff017b82 */ /* 0x000e620000000800 */
[----:B------:R-:W2:Y:S01]  /*0010*/  S2R R65, SR_TID.X ;  /* 0x0000000000417919 */ /* 0x000ea20000002100 */
[----:B------:R-:W3:Y:S01]  /*0020*/  LDCU.64 UR8, c[0x0][0x890] ;  /* 0x00011200ff0877ac */ /* 0x000ee20008000a00 */
[----:B------:R-:W-:Y:S02]  /*0030*/  PRMT R52, RZ, 0x7610, R52 ;  /* 0x00007610ff347816 */ /* 0x000fe40000000034 */
[----:B------:R-:W-:Y:S01]  /*0040*/  ELECT P3, URZ, PT ;  /* 0x0000000000ff782f */ /* 0x000fe20003860000 */
[----:B---3--:R-:W-:-:S04]  /*0050*/  UISETP.NE.U32.AND UP0, UPT, UR8, URZ, UPT ;  /* 0x000000ff0800728c */ /* 0x008fc8000bf05070 */
[----:B------:R-:W-:Y:S01]  /*0060*/  UISETP.NE.AND.EX UP0, UPT, UR9, URZ, UPT, UP0 ;  /* 0x000000ff0900728c */ /* 0x000fe2000bf05300 */
[----:B--2---:R-:W-:-:S05]  /*0070*/  SHF.R.U32.HI R53, RZ, 0x5, R65 ;  /* 0x00000005ff357819 */ /* 0x004fca0000011641 */
[----:B------:R-:W2:Y:S02]  /*0080*/  SHFL.IDX PT, R0, R53, RZ, 0x1f ;  /* 0x00001fff35007589 */ /* 0x000ea400000e0000 */
[----:B--2---:R-:W-:Y:S01]  /*0090*/  R2UR UR17, R0 ;  /* 0x00000000001172ca */ /* 0x004fe200000e0000 */
[----:B-1----:R-:W-:-:S14]  /*00a0*/  BRA.U UP0, `(.L_x_0) ;  /* 0x0000000100307547 */ /* 0x002fdc000b800000 */
[----:B------:R-:W1:Y:S02]  /*00b0*/  LDCU.64 UR4, c[0x0][0x888] ;  /* 0x00011100ff0477ac */ /* 0x000e640008000a00 */
[----:B-1----:R-:W-:-:S04]  /*00c0*/  UISETP.NE.U32.AND UP0, UPT, UR4, URZ, UPT ;  /* 0x000000ff0400728c */ /* 0x002fc8000bf05070 */
[----:B------:R-:W-:-:S09]  /*00d0*/  UISETP.NE.AND.EX UP0, UPT, UR5, URZ, UPT, UP0 ;  /* 0x000000ff0500728c */ /* 0x000fd2000bf05300 */
[----:B------:R-:W-:Y:S05]  /*00e0*/  BRA.U !UP0, `(.L_x_1) ;  /* 0x0000000108147547 */ /* 0x000fea000b800000 */
[----:B------:R-:W1:Y:S01]  /*00f0*/  LDC.64 R2, c[0x0][0x888] ;  /* 0x00022200ff027b82 */ /* 0x000e620000000a00 */
[----:B------:R-:W1:Y:S02]  /*0100*/  LDCU.64 UR4, c[0x0][0x358] ;  /* 0x00006b00ff0477ac */ /* 0x000e640008000a00 */
[----:B-1----:R1:W5:Y:S01]  /*0110*/  LDG.E R27, desc[UR4][R2.64] ;  /* 0x00000004021b7981 */ /* 0x002362000c1e1900 */
[----:B------:R-:W-:Y:S01]  /*0120*/  HFMA2 R52, -RZ, RZ, 0, 5.9604644775390625e-08 ;  /* 0x00000001ff347431 */ /* 0x000fe200000001ff */
[----:B------:R-:W-:Y:S05]  /*0130*/  BRA `(.L_x_0) ;  /* 0x00000000000c7947 */ /* 0x000fea0003800000 */
.L_x_1:
[----:B------:R-:W1:Y:S01]  /*0140*/  LDCU UR4, c[0x0][0x880] ;  /* 0x00011000ff0477ac */ /* 0x000e620008000800 */
[----:B------:R-:W-:Y:S01]  /*0150*/  HFMA2 R52, -RZ, RZ, 0, 5.9604644775390625e-08 ;  /* 0x00000001ff347431 */ /* 0x000fe200000001ff */
[----:B-1----:R-:W-:-:S07]  /*0160*/  MOV R27, UR4 ;  /* 0x00000004001b7c02 */ /* 0x002fce0008000f00 */
.L_x_0:
[----:B------:R-:W2:Y:S02]  /*0170*/  LDCU.64 UR4, c[0x0][0x8b0] ;  /* 0x00011600ff0477ac */ /* 0x000ea40008000a00 */
[----:B--2---:R-:W-:-:S04]  /*0180*/  UISETP.NE.U32.AND UP0, UPT, UR4, URZ, UPT ;  /* 0x000000ff0400728c */ /* 0x004fc8000bf05070 */
[----:B------:R-:W-:-:S09]  /*0190*/  UISETP.NE.AND.EX UP0, UPT, UR5, URZ, UPT, UP0 ;  /* 0x000000ff0500728c */ /* 0x000fd2000bf05300 */
[----:B------:R-:W-:Y:S05]  /*01a0*/  BRA.U UP0, `(.L_x_2) ;  /* 0x0000000100287547 */ /* 0x000fea000b800000 */
[----:B------:R-:W2:Y:S02]  /*01b0*/  LDCU.64 UR4, c[0x0][0x8a8] ;  /* 0x00011500ff0477ac */ /* 0x000ea40008000a00 */
[----:B--2---:R-:W-:-:S04]  /*01c0*/  UISETP.NE.U32.AND UP0, UPT, UR4, URZ, UPT ;  /* 0x000000ff0400728c */ /* 0x004fc8000bf05070 */
[----:B------:R-:W-:-:S09]  /*01d0*/  UISETP.NE.AND.EX UP0, UPT, UR5, URZ, UPT, UP0 ;  /* 0x000000ff0500728c */ /* 0x000fd2000bf05300 */
[----:B------:R-:W-:Y:S05]  /*01e0*/  BRA.U !UP0, `(.L_x_3) ;  /* 0x0000000108107547 */ /* 0x000fea000b800000 */
[----:B------:R-:W2:Y:S01]  /*01f0*/  LDC.64 R24, c[0x0][0x8a8] ;  /* 0x00022a00ff187b82 */ /* 0x000ea20000000a00 */
[----:B------:R-:W2:Y:S02]  /*0200*/  LDCU.64 UR4, c[0x0][0x358] ;  /* 0x00006b00ff0477ac */ /* 0x000ea40008000a00 */
[----:B--2---:R2:W5:Y:S01]  /*0210*/  LDG.E R24, desc[UR4][R24.64] ;  /* 0x0000000418187981 */ /* 0x004562000c1e1900 */
[----:B------:R-:W-:Y:S05]  /*0220*/  BRA `(.L_x_2) ;  /* 0x0000000000087947 */ /* 0x000fea0003800000 */
.L_x_3:
[----:B------:R-:W2:Y:S02]  /*0230*/  LDCU UR4, c[0x0][0x8a0] ;  /* 0x00011400ff0477ac */ /* 0x000ea40008000800 */
[----:B--2---:R-:W-:Y:S02]  /*0240*/  MOV R24, UR4 ;  /* 0x0000000400187c02 */ /* 0x004fe40008000f00 */
.L_x_2:
[----:B------:R-:W-:Y:S01]  /*0250*/  IMAD.U32 R0, RZ, RZ, UR17 ;  /* 0x00000011ff007e24 */ /* 0x000fe2000f8e00ff */
[----:B------:R-:W-:Y:S04]  /*0260*/  BSSY.RECONVERGENT B0, `(.L_x_4) ;  /* 0x000000c000007945 */ /* 0x000fe80003800200 */
[C---:B------:R-:W-:Y:S02]  /*0270*/  ISETP.NE.OR P1, PT, R0.reuse, 0x1, !P3 ;  /* 0x000000010000780c */ /* 0x040fe40005f25670 */
[----:B------:R-:W-:-:S11]  /*0280*/  ISETP.NE.OR P0, PT, R0, 0x3, !P3 ;  /* 0x000000030000780c */ /* 0x000fd60005f05670 */
[----:B------:R-:W-:Y:S05]  /*0290*/  @P1 BRA `(.L_x_5) ;  /* 0x0000000000201947 */ /* 0x000fea0003800000 */
[----:B------:R-:W3:Y:S02]  /*02a0*/  LDCU.64 UR4, c[0x0][0x348] ;  /* 0x00006900ff0477ac */ /* 0x000ee40008000a00 */
[----:B---3--:R-:W-:Y:S02]  /*02b0*/  UIADD3 UR6, UP1, UPT, UR4, 0x80, URZ ;  /* 0x0000008004067890 */ /* 0x008fe4000ff3e0ff */
[----:B------:R-:W-:Y:S02]  /*02c0*/  UIADD3 UR4, UP0, UPT, UR4, 0x180, URZ ;  /* 0x0000018004047890 */ /* 0x000fe4000ff1e0ff */
[----:B------:R-:W-:Y:S02]  /*02d0*/  UIADD3.X UR7, UPT, UPT, URZ, UR5, URZ, UP1, !UPT ;  /* 0x00000005ff077290 */ /* 0x000fe40008ffe4ff */
[----:B------:R-:W-:-:S07]  /*02e0*/  UIADD3.X UR5, UPT, UPT, URZ, UR5, URZ, UP0, !UPT ;  /* 0x00000005ff057290 */ /* 0x000fce00087fe4ff */
[----:B------:R3:W-:Y:S02]  /*02f0*/  UTMACCTL.PF [UR6] ;  /* 0x00000000060079b9 */ /* 0x0007e40008040000 */
[----:B------:R3:W-:Y:S02]  /*0300*/  UTMACCTL.PF [UR4] ;  /* 0x00000000040079b9 */ /* 0x0007e40008040000 */
[----:B---3--:R-:W-:Y:S01]  /*0310*/  NOP ;  /* 0x0000000000007918 */ /* 0x008fe20000000000 */
.L_x_5:
[----:B------:R-:W-:Y:S05]  /*0320*/  BSYNC.RECONVERGENT B0 ;  /* 0x0000000000007941 */ /* 0x000fea0003800200 */
.L_x_4:
[----:B------:R-:W-:Y:S04]  /*0330*/  BSSY.RECONVERGENT B0, `(.L_x_6) ;  /* 0x000000a000007945 */ /* 0x000fe80003800200 */
        /* <DEDUP_REMOVED lines=9> */
.L_x_7:
[----:B------:R-:W-:Y:S05]  /*03d0*/  BSYNC.RECONVERGENT B0 ;  /* 0x0000000000007941 */ /* 0x000fea0003800200 */
.L_x_6:
[----:B------:R-:W3:Y:S01]  /*03e0*/  LDCU.64 UR4, c[0x0][0x888] ;  /* 0x00011100ff0477ac */ /* 0x000ee20008000a00 */
[----:B------:R-:W-:Y:S02]  /*03f0*/  UISETP.EQ.U32.AND UP1, UPT, UR8, URZ, UPT ;  /* 0x000000ff0800728c */ /* 0x000fe4000bf22070 */
[----:B------:R-:W-:Y:S02]  /*0400*/  UPLOP3.LUT UP3, UPT, UPT, UPT, UPT, 0x80, 0x8 ;  /* 0x000000000008789c */ /* 0x000fe40003f6f070 */
[----:B---3--:R-:W-:-:S04]  /*0410*/  UISETP.NE.U32.AND UP0, UPT, UR4, URZ, UPT ;  /* 0x000000ff0400728c */ /* 0x008fc8000bf05070 */
[----:B------:R-:W-:-:S04]  /*0420*/  UISETP.NE.AND.EX UP0, UPT, UR5, URZ, UPT, UP0 ;  /* 0x000000ff0500728c */ /* 0x000fc8000bf05300 */
[----:B------:R-:W-:-:S04]  /*0430*/  UISETP.EQ.OR.EX UP2, UPT, UR9, URZ, !UP0, UP1 ;  /* 0x000000ff0900728c */ /* 0x000fc8000c742710 */
[----:B------:R-:W-:-:S06]  /*0440*/  UP2UR UR4, UPR, URZ, 0x4 ;  /* 0x00000004ff047883 */ /* 0x000fcc0008000000 */
[----:B------:R-:W-:Y:S01]  /*0450*/  MOV R56, UR4 ;  /* 0x0000000400387c02 */ /* 0x000fe20008000f00 */
[----:B------:R-:W-:Y:S06]  /*0460*/  BRA.U !UP2, `(.L_x_8) ;  /* 0x000000010a207547 */ /* 0x000fec000b800000 */
[----:B------:R-:W-:Y:S01]  /*0470*/  UISETP.NE.U32.AND UP1, UPT, UR8, URZ, UPT ;  /* 0x000000ff0800728c */ /* 0x000fe2000bf25070 */
[----:B-----5:R-:W-:Y:S01]  /*0480*/  FSETP.NEU.AND P0, PT, R27, RZ, PT ;  /* 0x000000ff1b00720b */ /* 0x020fe20003f0d000 */
[----:B------:R-:W-:Y:S02]  /*0490*/  USEL UR4, URZ, 0xffffffff, UP0 ;  /* 0xffffffffff047887 */ /* 0x000fe40008000000 */
[----:B------:R-:W-:-:S10]  /*04a0*/  UISETP.NE.AND.EX UP1, UPT, UR9, URZ, UPT, UP1 ;  /* 0x000000ff0900728c */ /* 0x000fd4000bf25310 */
[----:B------:R-:W-:Y:S01]  /*04b0*/  VOTEU.ANY UP0, P0 ;  /* 0x0000000000ff7886 */ /* 0x000fe20000000100 */
[----:B------:R-:W-:-:S04]  /*04c0*/  @!UP1 USEL UR4, URZ, 0xffffffff, UP0 ;  /* 0xffffffffff049887 */ /* 0x000fc80008000000 */
[----:B------:R-:W-:-:S04]  /*04d0*/  ULOP3.LUT UR4, UR4, 0x1, URZ, 0xc0, !UPT ;  /* 0x0000000104047892 */ /* 0x000fc8000f8ec0ff */
[----:B------:R-:W-:-:S11]  /*04e0*/  UISETP.NE.U32.AND UP3, UPT, UR4, 0x1, UPT ;  /* 0x000000010400788c */ /* 0x000fd6000bf65070 */
.L_x_8:
[----:B-1----:R-:W1:Y:S01]  /*04f0*/  SHFL.IDX PT, R2, R53, RZ, 0x1f ;  /* 0x00001fff35027589 */ /* 0x002e6200000e0000 */
[----:B------:R-:W-:-:S04]  /*0500*/  UISETP.NE.AND UP0, UPT, UR17, 0x2, UPT ;  /* 0x000000021100788c */ /* 0x000fc8000bf05270 */
[----:B------:R-:W-:Y:S01]  /*0510*/  USEL UR48, URZ, 0x1, UP0 ;  /* 0x00000001ff307887 */ /* 0x000fe20008000000 */
[----:B-1----:R-:W-:-:S13]  /*0520*/  ISETP.NE.AND P0, PT, R2, RZ, PT ;  /* 0x000000ff0200720c */ /* 0x002fda0003f05270 */
[----:B------:R-:W-:Y:S05]  /*0530*/  @P0 BRA `(.L_x_9) ;  /* 0x0000000400440947 */ /* 0x000fea0003800000 */
[----:B------:R-:W-:Y:S01]  /*0540*/  ELECT P0, URZ, PT ;  /* 0x0000000000ff782f */ /* 0x000fe20003800000 */
[----:B------:R-:W-:-:S12]  /*0550*/  BSSY.RECONVERGENT B0, `(.L_x_9) ;  /* 0x000004f000007945 */ /* 0x000fd80003800200 */
[----:B------:R-:W-:Y:S05]  /*0560*/  @!P0 BRA `(.L_x_10) ;  /* 0x0000000400348947 */ /* 0x000fea0003800000 */
[----:B------:R-:W1:Y:S01]  /*0570*/  S2UR UR4, SR_CgaCtaId ;  /* 0x00000000000479c3 */ /* 0x000e620000008800 */
[----:B------:R-:W-:Y:S01]  /*0580*/  UMOV UR5, 0x400 ;  /* 0x0000040000057882 */ /* 0x000fe20000000000 */
[----:B------:R-:W-:Y:S01]  /*0590*/  UMOV UR8, 0x1 ;  /* 0x0000000100087882 */ /* 0x000fe20000000000 */
[----:B------:R-:W-:Y:S01]  /*05a0*/  UMOV UR6, 0x3 ;  /* 0x0000000300067882 */ /* 0x000fe20000000000 */
[----:B------:R-:W-:-:S04]  /*05b0*/  UIADD3 UR8, UPT, UPT, -UR8, 0x100000, URZ ;  /* 0x0010000008087890 */ /* 0x000fc8000fffe1ff */
[----:B------:R-:W-:Y:S02]  /*05c0*/  USHF.L.U32 UR9, UR8, 0xb, URZ ;  /* 0x0000000b08097899 */ /* 0x000fe400080006ff */
[----:B------:R-:W-:Y:S02]  /*05d0*/  USHF.L.U32 UR8, UR8, 0x1, URZ ;  /* 0x0000000108087899 */ /* 0x000fe400080006ff */
[----:B------:R-:W-:-:S04]  /*05e0*/  UIADD3 UR6, UPT, UPT, -UR6, 0x100000, URZ ;  /* 0x0010000006067890 */ /* 0x000fc8000fffe1ff */
[----:B------:R-:W-:Y:S02]  /*05f0*/  USHF.L.U32 UR7, UR6, 0xb, URZ ;  /* 0x0000000b06077899 */ /* 0x000fe400080006ff */
[----:B------:R-:W-:Y:S02]  /*0600*/  USHF.L.U32 UR6, UR6, 0x1, URZ ;  /* 0x0000000106067899 */ /* 0x000fe400080006ff */
[----:B-1----:R-:W-:Y:S01]  /*0610*/  ULEA UR4, UR4, UR5, 0x18 ;  /* 0x0000000504047291 */ /* 0x002fe2000f8ec0ff */
[----:B------:R-:W1:Y:S11]  /*0620*/  FENCE.VIEW.ASYNC.S ;  /* 0x00000000000073c6 */ /* 0x000e760000000000 */
[----:B-1----:R1:W3:Y:S01]  /*0630*/  SYNCS.EXCH.64 URZ, [UR4], UR8 ;  /* 0x0000000804ff75b2 */ /* 0x0022e20008000100 */
[----:B------:R1:W4:Y:S01]  /*0640*/  SYNCS.EXCH.64 URZ, [UR4+0x100], UR6 ;  /* 0x0001000604ff75b2 */ /* 0x0003220008000100 */
[----:B------:R1:W1:Y:S01]  /*0650*/  SYNCS.EXCH.64 URZ, [UR4+0x8], UR8 ;  /* 0x0000080804ff75b2 */ /* 0x0002620008000100 */
        /* <DEDUP_REMOVED lines=61> */
[----:B---34-:R-:W-:Y:S01]  /*0a30*/  NOP ;  /* 0x0000000000007918 */ /* 0x018fe20000000000 */
.L_x_10:
[----:B-1----:R-:W-:Y:S05]  /*0a40*/  BSYNC.RECONVERGENT B0 ;  /* 0x0000000000007941 */ /* 0x002fea0003800200 */
.L_x_9:
[----:B------:R-:W1:Y:S01]  /*0a50*/  SHFL.IDX PT, R2, R53, RZ, 0x1f ;  /* 0x00001fff35027589 */ /* 0x000e6200000e0000 */
[----:B------:R-:W-:Y:S01]  /*0a60*/  NOP ;  /* 0x0000000000007918 */ /* 0x000fe20000000000 */
[----:B-1----:R-:W-:-:S13]  /*0a70*/  ISETP.NE.AND P0, PT, R2, 0x1, PT ;  /* 0x000000010200780c */ /* 0x002fda0003f05270 */
[----:B------:R-:W-:Y:S05]  /*0a80*/  @P0 BRA `(.L_x_11) ;  /* 0x0000000000580947 */ /* 0x000fea0003800000 */
        /* <DEDUP_REMOVED lines=9> */
[----:B------:R-:W-:Y:S01]  /*0b20*/  USHF.L.U32 UR6, UR6, 0x1, URZ ;  /* 0x0000000106067899 */ /* 0x000fe200080006ff */
[----:B------:R-:W-:Y:S01]  /*0b30*/  ELECT P0, URZ, PT ;  /* 0x0000000000ff782f */ /* 0x000fe20003800000 */
[----:B-1----:R-:W-:Y:S01]  /*0b40*/  ULEA UR4, UR4, UR5, 0x18 ;  /* 0x0000000504047291 */ /* 0x002fe2000f8ec0ff */
[----:B------:R-:W1:Y:S11]  /*0b50*/  FENCE.VIEW.ASYNC.S ;  /* 0x00000000000073c6 */ /* 0x000e760000000000 */
[----:B-1----:R1:W3:Y:S01]  /*0b60*/  SYNCS.EXCH.64 URZ, [UR4+0x200], UR8 ;  /* 0x0002000804ff75b2 */ /* 0x0022e20008000100 */
[----:B------:R1:W4:Y:S01]  /*0b70*/  SYNCS.EXCH.64 URZ, [UR4+0x220], UR6 ;  /* 0x0002200604ff75b2 */ /* 0x0003220008000100 */
[----:B------:R1:W1:Y:S01]  /*0b80*/  SYNCS.EXCH.64 URZ, [UR4+0x208], UR8 ;  /* 0x0002080804ff75b2 */ /* 0x0002620008000100 */
[----:B------:R1:W1:Y:S01]  /*0b90*/  SYNCS.EXCH.64 URZ, [UR4+0x228], UR6 ;  /* 0x0002280604ff75b2 */ /* 0x0002620008000100 */
[----:B------:R1:W1:Y:S01]  /*0ba0*/  SYNCS.EXCH.64 URZ, [UR4+0x210], UR8 ;  /* 0x0002100804ff75b2 */ /* 0x0002620008000100 */
[----:B------:R1:W1:Y:S01]  /*0bb0*/  SYNCS.EXCH.64 URZ, [UR4+0x230], UR6 ;  /* 0x0002300604ff75b2 */ /* 0x0002620008000100 */
[----:B------:R1:W1:Y:S01]  /*0bc0*/  SYNCS.EXCH.64 URZ, [UR4+0x218], UR8 ;  /* 0x0002180804ff75b2 */ /* 0x0002620008000100 */
[----:B------:R1:W1:Y:S01]  /*0bd0*/  SYNCS.EXCH.64 URZ, [UR4+0x238], UR6 ;  /* 0x0002380604ff75b2 */ /* 0x0002620008000100 */
[----:B------:R-:W-:Y:S01]  /*0be0*/  NOP ;  /* 0x0000000000007918 */ /* 0x000fe20000000000 */
.L_x_11:
[----:B------:R-:W2:Y:S01]  /*0bf0*/  SHFL.IDX PT, R2, R53, RZ, 0x1f ;  /* 0x00001fff35027589 */ /* 0x000ea200000e0000 */
[----:B------:R-:W-:Y:S01]  /*0c00*/  NOP ;  /* 0x0000000000007918 */ /* 0x000fe20000000000 */
[----:B--2---:R-:W-:-:S13]  /*0c10*/  ISETP.NE.AND P0, PT, R2, 0x3, PT ;  /* 0x000000030200780c */ /* 0x004fda0003f05270 */
[----:B------:R-:W-:Y:S05]  /*0c20*/  @P0 BRA `(.L_x_12) ;  /* 0x0000000000300947 */ /* 0x000fea0003800000 */
[----:B-1----:R-:W1:Y:S01]  /*0c30*/  S2UR UR4, SR_CgaCtaId ;  /* 0x00000000000479c3 */ /* 0x002e620000008800 */
[----:B------:R-:W-:Y:S01]  /*0c40*/  UMOV UR6, 0x400 ;  /* 0x0000040000067882 */ /* 0x000fe20000000000 */
[----:B------:R-:W-:Y:S01]  /*0c50*/  UMOV UR5, 0x20 ;  /* 0x0000002000057882 */ /* 0x000fe20000000000 */
[----:B------:R-:W-:Y:S01]  /*0c60*/  ELECT P0, URZ, PT ;  /* 0x0000000000ff782f */ /* 0x000fe20003800000 */
[----:B-1----:R-:W-:Y:S02]  /*0c70*/  ULEA UR6, UR4, UR6, 0x18 ;  /* 0x0000000604067291 */ /* 0x002fe4000f8ec0ff */
[----:B------:R-:W-:-:S04]  /*0c80*/  UIADD3 UR4, UPT, UPT, -UR5, 0x100000, URZ ;  /* 0x0010000005047890 */ /* 0x000fc8000fffe1ff */
[----:B------:R-:W-:Y:S02]  /*0c90*/  USHF.L.U32 UR5, UR4, 0xb, URZ ;  /* 0x0000000b04057899 */ /* 0x000fe400080006ff */
[----:B------:R-:W-:Y:S01]  /*0ca0*/  USHF.L.U32 UR4, UR4, 0x1, URZ ;  /* 0x0000000104047899 */ /* 0x000fe200080006ff */
[----:B------:R-:W1:Y:S11]  /*0cb0*/  FENCE.VIEW.ASYNC.S ;  /* 0x00000000000073c6 */ /* 0x000e760000000000 */
[----:B-1----:R2:W1:Y:S01]  /*0cc0*/  SYNCS.EXCH.64 URZ, [UR6+0x240], UR4 ;  /* 0x0002400406ff75b2 */ /* 0x0024620008000100 */
[----:B------:R2:W1:Y:S02]  /*0cd0*/  SYNCS.EXCH.64 URZ, [UR6+0x248], UR4 ;  /* 0x0002480406ff75b2 */ /* 0x0004640008000100 */
[----:B--2---:R-:W-:Y:S01]  /*0ce0*/  NOP ;  /* 0x0000000000007918 */ /* 0x004fe20000000000 */
.L_x_12:
[----:B------:R-:W2:Y:S01]  /*0cf0*/  SHFL.IDX PT, R2, R53, RZ, 0x1f ;  /* 0x00001fff35027589 */ /* 0x000ea200000e0000 */
[----:B------:R-:W-:Y:S01]  /*0d00*/  NOP ;  /* 0x0000000000007918 */ /* 0x000fe20000000000 */
[----:B--2---:R-:W-:-:S13]  /*0d10*/  ISETP.NE.AND P0, PT, R2, 0x4, PT ;  /* 0x000000040200780c */ /* 0x004fda0003f05270 */
[----:B------:R-:W-:Y:S05]  /*0d20*/  @P0 BRA `(.L_x_13) ;  /* 0x00000000004c0947 */ /* 0x000fea0003800000 */
[----:B-1----:R-:W1:Y:S01]  /*0d30*/  S2UR UR6, SR_CgaCtaId ;  /* 0x00000000000679c3 */ /* 0x002e620000008800 */
[----:B------:R-:W-:Y:S01]  /*0d40*/  UMOV UR4, 0x3a0 ;  /* 0x000003a000047882 */ /* 0x000fe20000000000 */
[----:B------:R-:W-:Y:S01]  /*0d50*/  UMOV UR5, 0x400 ;  /* 0x0000040000057882 */ /* 0x000fe20000000000 */
[----:B------:R-:W-:Y:S01]  /*0d60*/  USEL UR4, UR4, 0x320, UP3 ;  /* 0x0000032004047887 */ /* 0x000fe20009800000 */
[----:B------:R-:W-:Y:S01]  /*0d70*/  UMOV UR8, 0x1 ;  /* 0x0000000100087882 */ /* 0x000fe20000000000 */
[----:B------:R-:W-:Y:S01]  /*0d80*/  ELECT P0, URZ, PT ;  /* 0x0000000000ff782f */ /* 0x000fe20003800000 */
[----:B------:R-:W-:-:S04]  /*0d90*/  UIADD3 UR8, UPT, UPT, -UR8, 0x100000, URZ ;  /* 0x0010000008087890 */ /* 0x000fc8000fffe1ff */
[----:B------:R-:W-:Y:S02]  /*0da0*/  USHF.L.U32 UR9, UR8, 0xb, URZ ;  /* 0x0000000b08097899 */ /* 0x000fe400080006ff */
[----:B------:R-:W-:Y:S02]  /*0db0*/  USHF.L.U32 UR8, UR8, 0x1, URZ ;  /* 0x0000000108087899 */ /* 0x000fe400080006ff */
[----:B-1----:R-:W-:Y:S02]  /*0dc0*/  ULEA UR6, UR6, UR5, 0x18 ;  /* 0x0000000506067291 */ /* 0x002fe4000f8ec0ff */
[----:B------:R-:W-:-:S04]  /*0dd0*/  UIADD3 UR4, UPT, UPT, -UR4, 0x100000, URZ ;  /* 0x0010000004047890 */ /* 0x000fc8000fffe1ff */
[----:B------:R-:W-:Y:S02]  /*0de0*/  USHF.L.U32 UR5, UR4, 0xb, URZ ;  /* 0x0000000b04057899 */ /* 0x000fe400080006ff */
[----:B------:R-:W-:Y:S01]  /*0df0*/  USHF.L.U32 UR4, UR4, 0x1, URZ ;  /* 0x0000000104047899 */ /* 0x000fe200080006ff */
[----:B------:R-:W1:Y:S03]  /*0e00*/  FENCE.VIEW.ASYNC.S ;  /* 0x00000000000073c6 */ /* 0x000e660000000000 */
[----:B-1----:R2:W1:Y:S08]  /*0e10*/  SYNCS.EXCH.64 URZ, [UR6+0x250], UR8 ;  /* 0x0002500806ff75b2 */ /* 0x0024700008000100 */
[----:B------:R2:W1:Y:S01]  /*0e20*/  SYNCS.EXCH.64 URZ, [UR6+0x260], UR4 ;  /* 0x0002600406ff75b2 */ /* 0x0004620008000100 */
[----:B------:R2:W1:Y:S01]  /*0e30*/  SYNCS.EXCH.64 URZ, [UR6+0x258], UR8 ;  /* 0x0002580806ff75b2 */ /* 0x0004620008000100 */
[----:B------:R2:W1:Y:S02]  /*0e40*/  SYNCS.EXCH.64 URZ, [UR6+0x268], UR4 ;  /* 0x0002680406ff75b2 */ /* 0x0004640008000100 */
[----:B--2---:R-:W-:Y:S01]  /*0e50*/  NOP ;  /* 0x0000000000007918 */ /* 0x004fe20000000000 */
.L_x_13:
[----:B------:R-:W2:Y:S01]  /*0e60*/  SHFL.IDX PT, R2, R53, RZ, 0x1f ;  /* 0x00001fff35027589 */ /* 0x000ea200000e0000 */
[----:B------:R-:W-:Y:S01]  /*0e70*/  NOP ;  /* 0x0000000000007918 */ /* 0x000fe20000000000 */
[----:B--2---:R-:W-:-:S13]  /*0e80*/  ISETP.NE.AND P0, PT, R2, 0x5, PT ;  /* 0x000000050200780c */ /* 0x004fda0003f05270 */
[----:B------:R-:W-:Y:S05]  /*0e90*/  @P0 BRA `(.L_x_14) ;  /* 0x0000000000580947 */ /* 0x000fea0003800000 */
[----:B-1----:R-:W1:Y:S01]  /*0ea0*/  S2UR UR4, SR_CgaCtaId ;  /* 0x00000000000479c3 */ /* 0x002e620000008800 */
        /* <DEDUP_REMOVED lines=12> */
[----:B-1----:R2:W1:Y:S01]  /*0f70*/  SYNCS.EXCH.64 URZ, [UR4+0x270], UR8 ;  /* 0x0002700804ff75b2 */ /* 0x0024620008000100 */
[----:B------:R2:W1:Y:S01]  /*0f80*/  SYNCS.EXCH.64 URZ, [UR4+0x290], UR6 ;  /* 0x0002900604ff75b2 */ /* 0x0004620008000100 */
[----:B------:R2:W1:Y:S01]  /*0f90*/  SYNCS.EXCH.64 URZ, [UR4+0x278], UR8 ;  /* 0x0002780804ff75b2 */ /* 0x0004620008000100 */
[----:B------:R2:W1:Y:S01]  /*0fa0*/  SYNCS.EXCH.64 URZ, [UR4+0x298], UR6 ;  /* 0x0002980604ff75b2 */ /* 0x0004620008000100 */
[----:B------:R2:W1:Y:S01]  /*0fb0*/  SYNCS.EXCH.64 URZ, [UR4+0x280], UR8 ;  /* 0x0002800804ff75b2 */ /* 0x0004620008000100 */
[----:B------:R2:W1:Y:S01]  /*0fc0*/  SYNCS.EXCH.64 URZ, [UR4+0x2a0], UR6 ;  /* 0x0002a00604ff75b2 */ /* 0x0004620008000100 */
[----:B------:R2:W1:Y:S01]  /*0fd0*/  SYNCS.EXCH.64 URZ, [UR4+0x288], UR8 ;  /* 0x0002880804ff75b2 */ /* 0x0004620008000100 */
[----:B------:R2:W1:Y:S02]  /*0fe0*/  SYNCS.EXCH.64 URZ, [UR4+0x2a8], UR6 ;  /* 0x0002a80604ff75b2 */ /* 0x0004640008000100 */
[----:B--2---:R-:W-:Y:S01]  /*0ff0*/  NOP ;  /* 0x0000000000007918 */ /* 0x004fe20000000000 */
.L_x_14:
[----:B------:R-:W2:Y:S01]  /*1000*/  SHFL.IDX PT, R2, R53, RZ, 0x1f ;  /* 0x00001fff35027589 */ /* 0x000ea200000e0000 */
[----:B------:R-:W-:Y:S01]  /*1010*/  NOP ;  /* 0x0000000000007918 */ /* 0x000fe20000000000 */
[----:B--2---:R-:W-:-:S13]  /*1020*/  ISETP.NE.AND P0, PT, R2, 0x3, PT ;  /* 0x000000030200780c */ /* 0x004fda0003f05270 */
[----:B------:R-:W-:Y:S05]  /*1030*/  @P0 BRA `(.L_x_15) ;  /* 0x0000000000380947 */ /* 0x000fea0003800000 */
[----:B------:R-:W2:Y:S01]  /*1040*/  S2UR UR5, SR_CgaCtaId ;  /* 0x00000000000579c3 */ /* 0x000ea20000008800 */
[----:B-1----:R-:W-:Y:S01]  /*1050*/  UMOV UR4, 0x400 ;  /* 0x0000040000047882 */ /* 0x002fe20000000000 */
[----:B------:R-:W-:Y:S01]  /*1060*/  UMOV UR6, 0x20 ;  /* 0x0000002000067882 */ /* 0x000fe20000000000 */
[----:B------:R-:W-:Y:S01]  /*1070*/  ELECT P0, URZ, PT ;  /* 0x0000000000ff782f */ /* 0x000fe20003800000 */
[----:B------:R-:W-:-:S04]  /*1080*/  UIADD3 UR6, UPT, UPT, -UR6, 0x100000, URZ ;  /* 0x0010000006067890 */ /* 0x000fc8000fffe1ff */
[----:B------:R-:W-:Y:S02]  /*1090*/  USHF.L.U32 UR7, UR6, 0xb, URZ ;  /* 0x0000000b06077899 */ /* 0x000fe400080006ff */
[----:B------:R-:W-:Y:S02]  /*10a0*/  USHF.L.U32 UR6, UR6, 0x1, URZ ;  /* 0x0000000106067899 */ /* 0x000fe400080006ff */
[----:B--2---:R-:W-:Y:S01]  /*10b0*/  ULEA UR4, UR5, UR4, 0x18 ;  /* 0x0000000405047291 */ /* 0x004fe2000f8ec0ff */
[----:B------:R-:W1:Y:S11]  /*10c0*/  FENCE.VIEW.ASYNC.S ;  /* 0x00000000000073c6 */ /* 0x000e760000000000 */
[----:B-1----:R2:W1:Y:S01]  /*10d0*/  SYNCS.EXCH.64 URZ, [UR4+0x2b0], UR6 ;  /* 0x0002b00604ff75b2 */ /* 0x0024620008000100 */
[----:B------:R2:W1:Y:S01]  /*10e0*/  SYNCS.EXCH.64 URZ, [UR4+0x2c0], UR6 ;  /* 0x0002c00604ff75b2 */ /* 0x0004620008000100 */
[----:B------:R2:W1:Y:S01]  /*10f0*/  SYNCS.EXCH.64 URZ, [UR4+0x2b8], UR6 ;  /* 0x0002b80604ff75b2 */ /* 0x0004620008000100 */
[----:B------:R2:W1:Y:S02]  /*1100*/  SYNCS.EXCH.64 URZ, [UR4+0x2c8], UR6 ;  /* 0x0002c80604ff75b2 */ /* 0x0004640008000100 */
[----:B--2---:R-:W-:Y:S01]  /*1110*/  NOP ;  /* 0x0000000000007918 */ /* 0x004fe20000000000 */
.L_x_15:
[----:B-1----:R-:W1:Y:S01]  /*1120*/  LDCU UR4, c[0x0][0x36c] ;  /* 0x00006d80ff0477ac */ /* 0x002e620008000800 */
[----:B------:R-:W-:Y:S01]  /*1130*/  ISETP.NE.OR P3, PT, R0, 0x2, !P3 ;  /* 0x000000020000780c */ /* 0x000fe20005f65670 */
[----:B------:R-:W-:Y:S01]  /*1140*/  NOP ;  /* 0x0000000000007918 */ /* 0x000fe20000000000 */
[----:B------:R-:W-:Y:S01]  /*1150*/  LOP3.LUT R0, R65, 0x1f, RZ, 0xc0, !PT ;  /* 0x0000001f41007812 */ /* 0x000fe200078ec0ff */
[----:B------:R-:W-:Y:S02]  /*1160*/  UISETP.NE.AND UP4, UPT, UR17, URZ, UPT ;  /* 0x000000ff1100728c */ /* 0x000fe4000bf85270 */
[----:B-1----:R-:W-:-:S09]  /*1170*/  UISETP.EQ.U32.AND UP5, UPT, UR4, 0x1, UPT ;  /* 0x000000010400788c */ /* 0x002fd2000bfa2070 */
[----:B------:R-:W-:Y:S05]  /*1180*/  BRA.U !UP5, `(.L_x_16) ;  /* 0x000000010d087547 */ /* 0x000fea000b800000 */
[----:B---34-:R-:W-:Y:S01]  /*1190*/  UCGABAR_ARV ;  /* 0x00000000000079c7 */ /* 0x018fe20008000000 */
[----:B------:R-:W-:Y:S05]  /*11a0*/  BRA `(.L_x_17) ;  /* 0x0000000000047947 */ /* 0x000fea0003800000 */
.L_x_16:
[----:B---34-:R-:W-:Y:S01]  /*11b0*/  NOP ;  /* 0x0000000000007918 */ /* 0x018fe20000000000 */
.L_x_17:
[----:B------:R-:W1:Y:S01]  /*11c0*/  S2UR UR16, SR_CTAID.X ;  /* 0x00000000001079c3 */ /* 0x000e620000002500 */
[----:B------:R-:W-:-:S05]  /*11d0*/  CS2R.32 R55, SR_CgaSize ;  /* 0x0000000000377805 */ /* 0x000fca0000008a00 */
[----:B------:R-:W-:-:S05]  /*11e0*/  IMAD R55, R55, -0xa0, RZ ;  /* 0xffffff6037377824 */ /* 0x000fca00078e02ff */
[----:B------:R-:W-:-:S14]  /*11f0*/  R2UR UR5, R55 ;  /* 0x00000000370572ca */ /* 0x000fdc00000e0000 */
[----:B------:R-:W2:Y:S01]  /*1200*/  LDCU UR5, c[0x0][UR5+0x2b0] ;  /* 0x00005600050577ac */ /* 0x000ea20008000800 */
[----:B------:R-:W-:-:S05]  /*1210*/  CS2R.32 R55, SR_CgaSize ;  /* 0x0000000000377805 */ /* 0x000fca0000008a00 */
[----:B------:R-:W-:-:S05]  /*1220*/  IMAD R55, R55, -0xa0, RZ ;  /* 0xffffff6037377824 */ /* 0x000fca00078e02ff */
[----:B------:R-:W-:-:S14]  /*1230*/  R2UR UR4, R55 ;  /* 0x00000000370472ca */ /* 0x000fdc00000e0000 */
[----:B------:R-:W3:Y:S01]  /*1240*/  LDCU UR4, c[0x0][UR4+0x2b4] ;  /* 0x00005680040477ac */ /* 0x000ee20008000800 */
[----:B------:R-:W4:Y:S01]  /*1250*/  S2UR UR20, SR_CTAID.Y ;  /* 0x00000000001479c3 */ /* 0x000f220000002600 */
[----:B------:R-:W-:-:S05]  /*1260*/  CS2R.32 R55, SR_CgaSize ;  /* 0x0000000000377805 */ /* 0x000fca0000008a00 */
[----:B------:R-:W-:-:S05]  /*1270*/  IMAD R55, R55, -0xa0, RZ ;  /* 0xffffff6037377824 */ /* 0x000fca00078e02ff */
[----:B------:R-:W-:-:S14]  /*1280*/  R2UR UR7, R55 ;  /* 0x00000000370772ca */ /* 0x000fdc00000e0000 */
[----:B------:R-:W3:Y:S01]  /*1290*/  LDCU UR7, c[0x0][UR7+0x2a0] ;  /* 0x00005400070777ac */ /* 0x000ee20008000800 */
[----:B------:R-:W-:-:S05]  /*12a0*/  CS2R.32 R55, SR_CgaSize ;  /* 0x0000000000377805 */ /* 0x000fca0000008a00 */
[----:B------:R-:W-:-:S05]  /*12b0*/  IMAD R55, R55, -0xa0, RZ ;  /* 0xffffff6037377824 */ /* 0x000fca00078e02ff */
[----:B------:R-:W-:-:S14]  /*12c0*/  R2UR UR8, R55 ;  /* 0x00000000370872ca */ /* 0x000fdc00000e0000 */
[----:B------:R-:W3:Y:S01]  /*12d0*/  LDCU UR8, c[0x0][UR8+0x2a4] ;  /* 0x00005480080877ac */ /* 0x000ee20008000800 */
[----:B------:R-:W3:Y:S01]  /*12e0*/  S2UR UR9, SR_CgaCtaId ;  /* 0x00000000000979c3 */ /* 0x000ee20000008800 */
[----:B------:R-:W3:Y:S01]  /*12f0*/  LDCU UR21, c[0x0][0xb24] ;  /* 0x00016480ff1577ac */ /* 0x000ee20008000800 */
[----:B------:R-:W3:Y:S01]  /*1300*/  LDCU UR42, c[0x0][0xb24] ;  /* 0x00016480ff2a77ac */ /* 0x000ee20008000800 */
[----:B-1----:R-:W-:Y:S01]  /*1310*/  I2FP.F32.U32 R3, UR16 ;  /* 0x0000001000037c45 */ /* 0x002fe20008201000 */
[----:B------:R-:W1:Y:S04]  /*1320*/  LDCU UR29, c[0x0][0xb30] ;  /* 0x00016600ff1d77ac */ /* 0x000e680008000800 */
[----:B--2---:R-:W-:Y:S01]  /*1330*/  FMUL R3, R3, UR5 ;  /* 0x0000000503037c20 */ /* 0x004fe20008400000 */
[----:B------:R-:W-:Y:S01]  /*1340*/  UMOV UR34, 0x5 ;  /* 0x0000000500227882 */ /* 0x000fe20000000000 */
[----:B----4-:R-:W-:-:S04]  /*1350*/  I2FP.F32.U32 R2, UR20 ;  /* 0x0000001400027c45 */ /* 0x010fc80008201000 */
[----:B------:R-:W2:Y:S01]  /*1360*/  F2I.U32.TRUNC.NTZ R3, R3 ;  /* 0x0000000300037305 */ /* 0x000ea2000020f000 */
[----:B---3--:R-:W-:Y:S01]  /*1370*/  FMUL R2, R2, UR4 ;  /* 0x0000000402027c20 */ /* 0x008fe20008400000 */
[----:B------:R-:W-:Y:S02]  /*1380*/  ULOP3.LUT UR5, UR9, 0x2, URZ, 0xc0, !UPT ;  /* 0x0000000209057892 */ /* 0x000fe4000f8ec0ff */
[----:B------:R-:W-:-:S04]  /*1390*/  ULOP3.LUT UR50, UR9, 0x1, URZ, 0xc0, !UPT ;  /* 0x0000000109327892 */ /* 0x000fc8000f8ec0ff */
[----:B------:R-:W3:Y:S01]  /*13a0*/  F2I.U32.TRUNC.NTZ R2, R2 ;  /* 0x0000000200027305 */ /* 0x000ee2000020f000 */
[----:B------:R-:W-:Y:S02]  /*13b0*/  UISETP.GT.U32.AND UP0, UPT, UR5, 0xffff, UPT ;  /* 0x0000ffff0500788c */ /* 0x000fe4000bf04070 */
[----:B------:R-:W-:Y:S02]  /*13c0*/  UISETP.GT.U32.AND UP1, UPT, UR50, 0xffff, UPT ;  /* 0x0000ffff3200788c */ /* 0x000fe4000bf24070 */
[----:B------:R-:W-:Y:S01]  /*13d0*/  USEL UR26, UR5, 0xffff, !UP0 ;  /* 0x0000ffff051a7887 */ /* 0x000fe2000c000000 */
[----:B--2---:R-:W-:Y:S01]  /*13e0*/  R2UR UR4, R3 ;  /* 0x00000000030472ca */ /* 0x004fe200000e0000 */
[----:B------:R-:W-:Y:S02]  /*13f0*/  USHF.R.U32.HI UR32, URZ, 0x1, UR9 ;  /* 0x00000001ff207899 */ /* 0x000fe40008011609 */
[----:B------:R-:W-:Y:S02]  /*1400*/  USHF.L.U32 UR31, UR9, 0x7, URZ ;  /* 0x00000007091f7899 */ /* 0x000fe400080006ff */
[----:B------:R-:W-:-:S02]  /*1410*/  USHF.L.U32 UR30, UR9, 0x9, URZ ;  /* 0x00000009091e7899 */ /* 0x000fc400080006ff */
[----:B------:R-:W-:Y:S01]  /*1420*/  USEL UR27, UR50, 0xffff, !UP1 ;  /* 0x0000ffff321b7887 */ /* 0x000fe2000c800000 */
[----:B---3--:R-:W-:Y:S02]  /*1430*/  R2UR UR6, R2 ;  /* 0x00000000020672ca */ /* 0x008fe400000e0000 */
[----:B------:R-:W-:-:S03]  /*1440*/  PRMT R2, RZ, 0x7610, R2 ;  /* 0x00007610ff027816 */ /* 0x000fc60000000002 */
[----:B------:R-:W-:-:S04]  /*1450*/  UIADD3 UR5, UPT, UPT, -UR4, URZ, URZ ;  /* 0x000000ff04057290 */ /* 0x000fc8000fffe1ff */
[----:B------:R-:W-:-:S04]  /*1460*/  UIMAD UR5, UR7, UR5, UR16 ;  /* 0x00000005070572a4 */ /* 0x000fc8000f8e0210 */
[----:B------:R-:W-:Y:S02]  /*1470*/  UIADD3 UR4, UPT, UPT, -UR6, URZ, URZ ;  /* 0x000000ff06047290 */ /* 0x000fe4000fffe1ff */
[----:B------:R-:W-:Y:S02]  /*1480*/  IMAD.U32 R55, RZ, RZ, UR5 ;  /* 0x00000005ff377e24 */ /* 0x000fe4000f8e00ff */
[----:B------:R-:W-:-:S06]  /*1490*/  UIMAD UR4, UR8, UR4, UR20 ;  /* 0x00000004080472a4 */ /* 0x000fcc000f8e0214 */
[----:B------:R-:W-:Y:S01]  /*14a0*/  IMAD.U32 R54, RZ, RZ, UR4 ;  /* 0x00000004ff367e24 */ /* 0x000fe2000f8e00ff */
[----:B-1----:R-:W-:Y:S06]  /*14b0*/  BRA.U UP4, `(.L_x_18) ;  /* 0x0000000104447547 */ /* 0x002fec000b800000 */
[----:B------:R-:W-:Y:S02]  /*14c0*/  R2UR UR4, R54 ;  /* 0x00000000360472ca */ /* 0x000fe400000e0000 */
[----:B------:R-:W-:-:S11]  /*14d0*/  R2UR UR6, R55 ;  /* 0x00000000370672ca */ /* 0x000fd600000e0000 */
[----:B------:R-:W-:Y:S02]  /*14e0*/  UISETP.NE.AND UP0, UPT, UR4, URZ, UPT ;  /* 0x000000ff0400728c */ /* 0x000fe4000bf05270 */
[----:B------:R-:W-:Y:S02]  /*14f0*/  UISETP.NE.AND UP1, UPT, UR4, 0x1, UPT ;  /* 0x000000010400788c */ /* 0x000fe4000bf25270 */
[----:B------:R-:W-:Y:S02]  /*1500*/  UISETP.NE.AND UP2, UPT, UR6, URZ, UP0 ;  /* 0x000000ff0600728c */ /* 0x000fe40008745270 */
[----:B------:R-:W-:Y:S02]  /*1510*/  USEL UR4, URZ, 0x2, UP0 ;  /* 0x00000002ff047887 */ /* 0x000fe40008000000 */
[----:B------:R-:W-:Y:S02]  /*1520*/  USEL UR8, URZ, 0x1, UP2 ;  /* 0x00000001ff087887 */ /* 0x000fe40009000000 */
[----:B------:R-:W-:-:S02]  /*1530*/  UISETP.NE.AND UP2, UPT, UR6, URZ, UPT ;  /* 0x000000ff0600728c */ /* 0x000fc4000bf45270 */
[----:B------:R-:W-:Y:S02]  /*1540*/  USEL UR5, URZ, 0x4, UP1 ;  /* 0x00000004ff057887 */ /* 0x000fe40008800000 */
[----:B------:R-:W-:Y:S02]  /*1550*/  UISETP.NE.AND UP0, UPT, UR6, 0x1, UPT ;  /* 0x000000010600788c */ /* 0x000fe4000bf05270 */
[----:B------:R-:W-:Y:S02]  /*1560*/  USEL UR6, URZ, 0x8, UP1 ;  /* 0x00000008ff067887 */ /* 0x000fe40008800000 */
[----:B------:R-:W-:Y:S02]  /*1570*/  USEL UR7, UR5, 0x4, UP2 ;  /* 0x0000000405077887 */ /* 0x000fe40009000000 */
[----:B------:R-:W-:Y:S02]  /*1580*/  USEL UR4, UR4, 0x2, UP0 ;  /* 0x0000000204047887 */ /* 0x000fe40008000000 */
[----:B------:R-:W-:-:S02]  /*1590*/  USEL UR5, UR6, 0x8, UP0 ;  /* 0x0000000806057887 */ /* 0x000fc40008000000 */
[----:B------:R-:W-:-:S04]  /*15a0*/  UIADD3 UR4, UPT, UPT, UR4, UR7, UR8 ;  /* 0x0000000704047290 */ /* 0x000fc8000fffe008 */
[----:B------:R-:W-:-:S06]  /*15b0*/  UIADD3 UR4, UPT, UPT, UR4, UR5, URZ ;  /* 0x0000000504047290 */ /* 0x000fcc000fffe0ff */
[----:B------:R-:W-:-:S07]  /*15c0*/  IMAD.U32 R2, RZ, RZ, UR4 ;  /* 0x00000004ff027e24 */ /* 0x000fce000f8e00ff */
.L_x_18:
[----:B------:R-:W1:Y:S01]  /*15d0*/  S2UR UR36, SR_CTAID.Z ;  /* 0x00000000002479c3 */ /* 0x000e620000002700 */
[----:B------:R-:W-:Y:S01]  /*15e0*/  UISETP.GE.AND UP0, UPT, UR21, 0x1, UPT ;  /* 0x000000011500788c */ /* 0x000fe2000bf06270 */
[----:B------:R-:W-:-:S08]  /*15f0*/  UMOV UR33, 0x3 ;  /* 0x0000000300217882 */ /* 0x000fd00000000000 */
[----:B------:R-:W-:Y:S05]  /*1600*/  BRA.U !UP0, `(.L_x_19) ;  /* 0x0000000108d47547 */ /* 0x000fea000b800000 */
[----:B------:R-:W2:Y:S01]  /*1610*/  LDCU.128 UR12, c[0x0][0xb10] ;  /* 0x00016200ff0c77ac */ /* 0x000ea20008000c00 */
[----:B------:R-:W3:Y:S01]  /*1620*/  LDCU UR6, c[0x0][0x370] ;  /* 0x00006e00ff0677ac */ /* 0x000ee20008000800 */
[----:B------:R-:W4:Y:S01]  /*1630*/  LDCU UR5, c[0x0][0x374] ;  /* 0x00006e80ff0577ac */ /* 0x000f220008000800 */
[----:B------:R-:W1:Y:S01]  /*1640*/  LDCU UR28, c[0x0][0xb0c] ;  /* 0x00016180ff1c77ac */ /* 0x000e620008000800 */
[----:B------:R-:W1:Y:S01]  /*1650*/  LDCU UR4, c[0x0][0xb20] ;  /* 0x00016400ff0477ac */ /* 0x000e620008000800 */
[----:B------:R-:W1:Y:S01]  /*1660*/  LDCU.64 UR8, c[0x0][0xb28] ;  /* 0x00016500ff0877ac */ /* 0x000e620008000a00 */
[----:B--2---:R-:W-:Y:S02]  /*1670*/  UISETP.NE.AND UP0, UPT, UR14, 0x1, UPT ;  /* 0x000000010e00788c */ /* 0x004fe4000bf05270 */
[----:B----4-:R-:W-:Y:S02]  /*1680*/  UIMAD.WIDE.U32 UR10, UR5, UR15, URZ ;  /* 0x0000000f050a72a5 */ /* 0x010fe4000f8e00ff */
[----:B---3--:R-:W-:-:S02]  /*1690*/  UIMAD.WIDE.U32 UR22, UR6, UR12, URZ ;  /* 0x0000000c061672a5 */ /* 0x008fc4000f8e00ff */
[----:B-1----:R-:W-:Y:S02]  /*16a0*/  UISETP.NE.AND UP1, UPT, UR28, 0x1, UPT ;  /* 0x000000011c00788c */ /* 0x002fe4000bf25270 */
[----:B------:R-:W-:Y:S01]  /*16b0*/  UISETP.NE.AND UP2, UPT, UR21, 0x1, UPT ;  /* 0x000000011500788c */ /* 0x000fe2000bf45270 */
[----:B------:R-:W-:Y:S02]  /*16c0*/  UMOV UR10, UR11 ;  /* 0x0000000b000a7c82 */ /* 0x000fe40008000000 */
[----:B------:R-:W-:Y:S01]  /*16d0*/  UMOV UR22, UR23 ;  /* 0x0000001700167c82 */ /* 0x000fe20008000000 */
[----:B------:R-:W-:Y:S02]  /*16e0*/  @UP0 USHF.R.U32.HI UR5, URZ, UR4, UR10 ;  /* 0x00000004ff050299 */ /* 0x000fe4000801160a */
[----:B------:R-:W-:Y:S02]  /*16f0*/  UIMAD.WIDE.U32 UR24, UR20, UR15, URZ ;  /* 0x0000000f141872a5 */ /* 0x000fe4000f8e00ff */
[----:B------:R-:W-:-:S02]  /*1700*/  UIMAD.WIDE.U32 UR10, UR5, UR8, URZ ;  /* 0x00000008050a72a5 */ /* 0x000fc4000f8e00ff */
[----:B------:R-:W-:Y:S02]  /*1710*/  @UP1 USHF.R.U32.HI UR6, URZ, UR13, UR22 ;  /* 0x0000000dff061299 */ /* 0x000fe40008011616 */
[----:B------:R-:W-:Y:S02]  /*1720*/  UIMAD.WIDE.U32 UR18, UR16, UR12, URZ ;  /* 0x0000000c101272a5 */ /* 0x000fe4000f8e00ff */
[----:B------:R-:W-:Y:S01]  /*1730*/  UIMAD.WIDE.U32 UR22, UR6, UR8, URZ ;  /* 0x00000008061672a5 */ /* 0x000fe2000f8e00ff */
[----:B------:R-:W-:Y:S01]  /*1740*/  UMOV UR24, UR25 ;  /* 0x0000001900187c82 */ /* 0x000fe20008000000 */
[----:B------:R-:W-:Y:S01]  /*1750*/  UMOV UR10, UR11 ;  /* 0x0000000b000a7c82 */ /* 0x000fe20008000000 */
[----:B------:R-:W-:Y:S02]  /*1760*/  USHF.R.U32.HI UR24, URZ, UR4, UR24 ;  /* 0x00000004ff187299 */ /* 0x000fe40008011618 */
[----:B------:R-:W-:Y:S02]  /*1770*/  @UP2 USHF.R.U32.HI UR5, URZ, UR9, UR10 ;  /* 0x00000009ff052299 */ /* 0x000fe4000801160a */
[----:B------:R-:W-:Y:S01]  /*1780*/  UMOV UR7, UR23 ;  /* 0x0000001700077c82 */ /* 0x000fe20008000000 */
[----:B------:R-:W-:Y:S01]  /*1790*/  UMOV UR18, UR19 ;  /* 0x0000001300127c82 */ /* 0x000fe20008000000 */
[----:B------:R-:W-:-:S02]  /*17a0*/  @UP2 USHF.R.U32.HI UR6, URZ, UR9, UR7 ;  /* 0x00000009ff062299 */ /* 0x000fc40008011607 */
[----:B------:R-:W-:Y:S02]  /*17b0*/  USHF.R.U32.HI UR18, URZ, UR13, UR18 ;  /* 0x0000000dff127299 */ /* 0x000fe40008011612 */
[----:B------:R-:W-:Y:S02]  /*17c0*/  USEL UR4, UR20, UR24, !UP0 ;  /* 0x0000001814047287 */ /* 0x000fe4000c000000 */
[----:B------:R-:W-:Y:S02]  /*17d0*/  UIMAD UR7, UR5, UR21, URZ ;  /* 0x00000015050772a4 */ /* 0x000fe4000f8e02ff */
[----:B------:R-:W-:Y:S02]  /*17e0*/  USEL UR5, UR16, UR18, !UP1 ;  /* 0x0000001210057287 */ /* 0x000fe4000c800000 */
[----:B------:R-:W-:Y:S02]  /*17f0*/  UIMAD UR12, UR6, UR21, URZ ;  /* 0x00000015060c72a4 */ /* 0x000fe4000f8e02ff */
[----:B------:R-:W-:-:S02]  /*1800*/  UISETP.GE.AND UP0, UPT, UR4, UR7, UPT ;  /* 0x000000070400728c */ /* 0x000fc4000bf06270 */
[----:B------:R-:W-:Y:S02]  /*1810*/  UIMAD.WIDE.U32 UR10, UR4, UR8, URZ ;  /* 0x00000008040a72a5 */ /* 0x000fe4000f8e00ff */
[----:B------:R-:W-:Y:S02]  /*1820*/  UISETP.GE.OR UP0, UPT, UR5, UR12, UP0 ;  /* 0x0000000c0500728c */ /* 0x000fe40008706670 */
[----:B------:R-:W-:Y:S02]  /*1830*/  UIMAD.WIDE.U32 UR12, UR5, UR8, URZ ;  /* 0x00000008050c72a5 */ /* 0x000fe4000f8e00ff */
[----:B------:R-:W-:Y:S01]  /*1840*/  UIADD3 UR10, UPT, UPT, -UR4, URZ, URZ ;  /* 0x000000ff040a7290 */ /* 0x000fe2000fffe1ff */
[----:B------:R-:W-:Y:S01]  /*1850*/  UMOV UR8, UR11 ;  /* 0x0000000b00087c82 */ /* 0x000fe20008000000 */
[----:B------:R-:W-:Y:S02]  /*1860*/  UIADD3 UR11, UPT, UPT, -UR5, URZ, URZ ;  /* 0x000000ff050b7290 */ /* 0x000fe4000fffe1ff */
[----:B------:R-:W-:-:S03]  /*1870*/  USHF.R.U32.HI UR8, URZ, UR9, UR8 ;  /* 0x00000009ff087299 */ /* 0x000fc60008011608 */
[----:B------:R-:W-:Y:S01]  /*1880*/  @!UP0 UMOV UR7, UR13 ;  /* 0x0000000d00078c82 */ /* 0x000fe20008000000 */
[----:B------:R-:W-:Y:S02]  /*1890*/  UIMAD UR20, UR14, UR10, UR20 ;  /* 0x0000000a0e1472a4 */ /* 0x000fe4000f8e0214 */
[----:B------:R-:W-:Y:S02]  /*18a0*/  USEL UR8, UR4, UR8, !UP2 ;  /* 0x0000000804087287 */ /* 0x000fe4000d000000 */
[----:B------:R-:W-:Y:S02]  /*18b0*/  @!UP0 USHF.R.U32.HI UR7, URZ, UR9, UR7 ;  /* 0x00000009ff078299 */ /* 0x000fe40008011607 */
[----:B------:R-:W-:Y:S02]  /*18c0*/  UIADD3 UR9, UPT, UPT, -UR8, URZ, URZ ;  /* 0x000000ff08097290 */ /* 0x000fe4000fffe1ff */
[----:B------:R-:W-:Y:S02]  /*18d0*/  @!UP0 USEL UR7, UR5, UR7, !UP2 ;  /* 0x0000000705078287 */ /* 0x000fe4000d000000 */
[----:B------:R-:W-:-:S02]  /*18e0*/  UIMAD UR9, UR21, UR9, UR4 ;  /* 0x00000009150972a4 */ /* 0x000fc4000f8e0204 */
[----:B------:R-:W-:Y:S02]  /*18f0*/  @!UP0 UIADD3 UR8, UPT, UPT, UR8, -UR7, URZ ;  /* 0x8000000708088290 */ /* 0x000fe4000fffe0ff */
[----:B------:R-:W-:Y:S02]  /*1900*/  @!UP0 UIMAD UR6, UR9, UR6, UR7 ;  /* 0x00000006090682a4 */ /* 0x000fe4000f8e0207 */
[----:B------:R-:W-:Y:S02]  /*1910*/  @!UP0 UIMAD UR4, UR8, UR21, UR5 ;  /* 0x00000015080482a4 */ /* 0x000fe4000f8e0205 */
[----:B------:R-:W-:Y:S02]  /*1920*/  UIMAD UR16, UR28, UR11, UR16 ;  /* 0x0000000b1c1072a4 */ /* 0x000fe4000f8e0210 */
[----:B------:R-:W-:Y:S01]  /*1930*/  UIMAD UR20, UR4, UR14, UR20 ;  /* 0x0000000e041472a4 */ /* 0x000fe2000f8e0214 */
[----:B------:R-:W-:Y:S02]  /*1940*/  @!UP0 UMOV UR5, UR6 ;  /* 0x0000000600058c82 */ /* 0x000fe40008000000 */
[----:B------:R-:W-:-:S12]  /*1950*/  UIMAD UR16, UR5, UR28, UR16 ;  /* 0x0000001c051072a4 */ /* 0x000fd8000f8e0210 */
.L_x_19:
[----:B------:R-:W-:Y:S02]  /*1960*/  UISETP.NE.AND UP1, UPT, UR29, 0x1, UPT ;  /* 0x000000011d00788c */ /* 0x000fe4000bf25270 */
[----:B------:R-:W-:Y:S02]  /*1970*/  ULOP3.LUT UR27, UR27, 0xffff, URZ, 0xc0, !UPT ;  /* 0x0000ffff1b1b7892 */ /* 0x000fe4000f8ec0ff */
[----:B------:R-:W-:Y:S02]  /*1980*/  ULOP3.LUT UR26, UR26, 0xffff, URZ, 0xc0, !UPT ;  /* 0x0000ffff1a1a7892 */ /* 0x000fe4000f8ec0ff */
[----:B------:R-:W-:Y:S02]  /*1990*/  UISETP.NE.AND UP0, UPT, UR17, 0x2, UPT ;  /* 0x000000021100788c */ /* 0x000fe4000bf05270 */
[----:B------:R-:W-:Y:S02]  /*19a0*/  ULOP3.LUT UR31, UR31, 0x100, URZ, 0xc0, !UPT ;  /* 0x000001001f1f7892 */ /* 0x000fe4000f8ec0ff */
[----:B------:R-:W-:-:S02]  /*19b0*/  ULOP3.LUT UR30, UR30, 0x200, URZ, 0xc0, !UPT ;  /* 0x000002001e1e7892 */ /* 0x000fc4000f8ec0ff */
[----:B------:R-:W-:Y:S02]  /*19c0*/  USHF.L.U32 UR27, UR34, UR27, URZ ;  /* 0x0000001b221b7299 */ /* 0x000fe400080006ff */
[----:B------:R-:W-:Y:S01]  /*19d0*/  USHF.L.U32 UR26, UR33, UR26, URZ ;  /* 0x0000001a211a7299 */ /* 0x000fe200080006ff */
[----:B------:R-:W-:Y:S11]  /*19e0*/  BRA.U UP1, `(.L_x_20) ;  /* 0x0000000101447547 */ /* 0x000ff6000b800000 */
[----:B------:R-:W2:Y:S01]  /*19f0*/  LDCU.128 UR8, c[0x0][0xb10] ;  /* 0x00016200ff0877ac */ /* 0x000ea20008000c00 */
[----:B------:R-:W3:Y:S01]  /*1a00*/  LDCU UR12, c[0x0][0xb0c] ;  /* 0x00016180ff0c77ac */ /* 0x000ee20008000800 */
[----:B------:R-:W4:Y:S01]  /*1a10*/  LDCU UR13, c[0x0][0xb20] ;  /* 0x00016400ff0d77ac */ /* 0x000f220008000800 */
[----:B--2---:R-:W-:Y:S02]  /*1a20*/  UIMAD.WIDE.U32 UR6, UR16, UR8, URZ ;  /* 0x00000008100672a5 */ /* 0x004fe4000f8e00ff */
[----:B------:R-:W-:Y:S02]  /*1a30*/  UIMAD.WIDE.U32 UR4, UR20, UR11, URZ ;  /* 0x0000000b140472a5 */ /* 0x000fe4000f8e00ff */
[----:B---3--:R-:W-:Y:S02]  /*1a40*/  UISETP.NE.AND UP2, UPT, UR12, 0x1, UPT ;  /* 0x000000010c00788c */ /* 0x008fe4000bf45270 */
[----:B------:R-:W-:Y:S01]  /*1a50*/  UISETP.NE.AND UP1, UPT, UR10, 0x1, UPT ;  /* 0x000000010a00788c */ /* 0x000fe2000bf25270 */
[----:B------:R-:W-:-:S02]  /*1a60*/  UMOV UR6, UR7 ;  /* 0x0000000700067c82 */ /* 0x000fc40008000000 */
[----:B------:R-:W-:Y:S01]  /*1a70*/  UMOV UR4, UR5 ;  /* 0x0000000500047c82 */ /* 0x000fe20008000000 */
[----:B------:R-:W-:Y:S02]  /*1a80*/  USHF.R.U32.HI UR6, URZ, UR9, UR6 ;  /* 0x00000009ff067299 */ /* 0x000fe40008011606 */
[----:B----4-:R-:W-:Y:S02]  /*1a90*/  USHF.R.U32.HI UR4, URZ, UR13, UR4 ;  /* 0x0000000dff047299 */ /* 0x010fe40008011604 */
[----:B------:R-:W-:Y:S02]  /*1aa0*/  USEL UR5, UR16, UR6, !UP2 ;  /* 0x0000000610057287 */ /* 0x000fe4000d000000 */
[----:B------:R-:W-:-:S04]  /*1ab0*/  USEL UR4, UR20, UR4, !UP1 ;  /* 0x0000000414047287 */ /* 0x000fc8000c800000 */
[----:B------:R-:W-:Y:S02]  /*1ac0*/  UIADD3 UR6, UPT, UPT, UR5, -UR4, URZ ;  /* 0x8000000405067290 */ /* 0x000fe4000fffe0ff */
[----:B------:R-:W-:Y:S02]  /*1ad0*/  UIADD3 UR4, UPT, UPT, -UR5, UR4, URZ ;  /* 0x0000000405047290 */ /* 0x000fe4000fffe1ff */
[----:B------:R-:W-:Y:S02]  /*1ae0*/  UIMAD UR20, UR6, UR10, UR20 ;  /* 0x0000000a061472a4 */ /* 0x000fe4000f8e0214 */
[----:B------:R-:W-:-:S12]  /*1af0*/  UIMAD UR16, UR4, UR12, UR16 ;  /* 0x0000000c041072a4 */ /* 0x000fd8000f8e0210 */
.L_x_20:
[----:B------:R-:W-:Y:S05]  /*1b00*/  BRA.U !UP5, `(.L_x_21) ;  /* 0x000000010d0c7547 */ /* 0x000fea000b800000 */
[----:B------:R-:W-:Y:S01]  /*1b10*/  UCGABAR_WAIT ;  /* 0x0000000000007dc7 */ /* 0x000fe20008000000 */
[----:B------:R-:W-:Y:S01]  /*1b20*/  CCTL.IVALL ;  /* 0x00000000ff00798f */ /* 0x000fe20002000000 */
[----:B------:R-:W-:Y:S05]  /*1b30*/  BRA `(.L_x_22) ;  /* 0x0000000000047947 */ /* 0x000fea0003800000 */
.L_x_21:
[----:B------:R-:W-:Y:S06]  /*1b40*/  BAR.SYNC.DEFER_BLOCKING 0x0 ;  /* 0x0000000000007b1d */ /* 0x000fec0000010000 */
.L_x_22:
[----:B------:R-:W-:Y:S05]  /*1b50*/  BRA.U UP0, `(.L_x_23) ;  /* 0x0000002100cc7547 */ /* 0x000fea000b800000 */
[----:B------:R-:W2:Y:S01]  /*1b60*/  LDCU UR7, c[0x0][0x38c] ;  /* 0x00007180ff0777ac */ /* 0x000ea20008000800 */
[----:B------:R-:W3:Y:S01]  /*1b70*/  S2UR UR8, SR_CgaCtaId ;  /* 0x00000000000879c3 */ /* 0x000ee20000008800 */
[----:B------:R-:W-:Y:S01]  /*1b80*/  PLOP3.LUT P1, PT, PT, PT, UP3, 0x80, 0x8 ;  /* 0x000000000008781c */ /* 0x000fe20003f2f038 */
[----:B------:R-:W-:Y:S01]  /*1b90*/  IMAD.MOV.U32 R12, RZ, RZ, 0x1 ;  /* 0x00000001ff0c7424 */ /* 0x000fe200078e00ff */
[----:B------:R-:W-:Y:S01]  /*1ba0*/  UISETP.NE.AND UP0, UPT, UR17, URZ, UPT ;  /* 0x000000ff1100728c */ /* 0x000fe2000bf05270 */
[----:B------:R-:W-:Y:S01]  /*1bb0*/  ISETP.EQ.OR P2, PT, R0, RZ, P3 ;  /* 0x000000ff0000720c */ /* 0x000fe20001f42670 */
[----:B------:R-:W-:Y:S01]  /*1bc0*/  UMOV UR21, 0x400 ;  /* 0x0000040000157882 */ /* 0x000fe20000000000 */
[----:B------:R-:W-:Y:S01]  /*1bd0*/  USHF.L.U32 UR5, UR32, 0x5, URZ ;  /* 0x0000000520057899 */ /* 0x000fe200080006ff */
[----:B------:R-:W-:Y:S01]  /*1be0*/  PLOP3.LUT P1, PT, P1, PT, PT, 0x8, 0x80 ;  /* 0x000000000080781c */ /* 0x000fe20000f2e170 */
[----:B------:R-:W-:Y:S01]  /*1bf0*/  USEL UR25, UR48, 0x2, UP0 ;  /* 0x0000000230197887 */ /* 0x000fe20008000000 */
[----:B------:R-:W-:Y:S01]  /*1c00*/  CS2R R10, SRZ ;  /* 0x00000000000a7805 */ /* 0x000fe2000001ff00 */
[----:B------:R-:W-:Y:S01]  /*1c10*/  IMAD.MOV.U32 R9, RZ, RZ, RZ ;  /* 0x000000ffff097224 */ /* 0x000fe200078e00ff */
[----:B------:R-:W4:Y:S01]  /*1c20*/  LDCU UR43, c[0x0][0x370] ;  /* 0x00006e00ff2b77ac */ /* 0x000f220008000800 */
[----:B------:R-:W-:Y:S01]  /*1c30*/  IMAD.MOV.U32 R8, RZ, RZ, 0x1 ;  /* 0x00000001ff087424 */ /* 0x000fe200078e00ff */
[----:B------:R-:W1:Y:S01]  /*1c40*/  LDCU.64 UR28, c[0x0][0x348] ;  /* 0x00006900ff1c77ac */ /* 0x000e620008000a00 */
[----:B--2---:R-:W-:-:S02]  /*1c50*/  UIADD3 UR6, UPT, UPT, UR7, 0x7, URZ ;  /* 0x0000000707067890 */ /* 0x004fc4000fffe0ff */
[----:B------:R-:W-:Y:S02]  /*1c60*/  UIADD3 UR49, UPT, UPT, UR7, 0xe, URZ ;  /* 0x0000000e07317890 */ /* 0x000fe4000fffe0ff */
[----:B------:R-:W-:Y:S02]  /*1c70*/  USHF.R.S32.HI UR4, URZ, 0x1f, UR6 ;  /* 0x0000001fff047899 */ /* 0x000fe40008011406 */
[----:B---3--:R-:W-:Y:S02]  /*1c80*/  ULEA UR21, UR8, UR21, 0x18 ;  /* 0x0000001508157291 */ /* 0x008fe4000f8ec0ff */
[----:B------:R-:W-:Y:S02]  /*1c90*/  ULEA.HI UR4, UR4, UR6, URZ, 0x3 ;  /* 0x0000000604047291 */ /* 0x000fe4000f8f18ff */
[----:B------:R-:W-:Y:S02]  /*1ca0*/  UIADD3 UR6, UPT, UPT, UR7, -0x1, URZ ;  /* 0xffffffff07067890 */ /* 0x000fe4000fffe0ff */
[----:B------:R-:W-:-:S02]  /*1cb0*/  USHF.R.S32.HI UR45, URZ, 0x3, UR4 ;  /* 0x00000003ff2d7899 */ /* 0x000fc40008011404 */
[----:B------:R-:W-:Y:S02]  /*1cc0*/  UISETP.GE.U32.AND UP1, UPT, UR6, -0xf, UPT ;  /* 0xfffffff10600788c */ /* 0x000fe4000bf26070 */
[----:B------:R-:W-:Y:S02]  /*1cd0*/  UISETP.LT.U32.AND UP0, UPT, UR45, 0x20, UPT ;  /* 0x000000202d00788c */ /* 0x000fe4000bf01070 */
[----:B------:R-:W-:Y:S02]  /*1ce0*/  ULEA UR38, UR31, UR21, 0x2 ;  /* 0x000000151f267291 */ /* 0x000fe4000f8e10ff */
[----:B------:R-:W-:Y:S02]  /*1cf0*/  USEL UR44, UR45, 0x20, UP0 ;  /* 0x000000202d2c7887 */ /* 0x000fe40008000000 */
[----:B------:R-:W-:Y:S02]  /*1d00*/  ULEA UR37, UR30, UR21, 0x2 ;  /* 0x000000151e257291 */ /* 0x000fe4000f8e10ff */
[----:B------:R-:W-:-:S02]  /*1d10*/  UIADD3 UR24, UPT, UPT, UR44, -0x1, URZ ;  /* 0xffffffff2c187890 */ /* 0x000fc4000fffe0ff */
[----:B------:R-:W-:Y:S01]  /*1d20*/  @UP1 UIADD3 UR24, UPT, UPT, UR44, URZ, URZ ;  /* 0x000000ff2c181290 */ /* 0x000fe2000fffe0ff */
[----:B------:R-:W2:Y:S01]  /*1d30*/  LDCU UR41, c[0x0][0x374] ;  /* 0x00006e80ff2977ac */ /* 0x000ea20008000800 */
[----:B------:R-:W-:Y:S02]  /*1d40*/  ULOP3.LUT UR47, UR5, 0x20, URZ, 0xe2, !UPT ;  /* 0x00000020052f7892 */ /* 0x000fe4000f8ee2ff */
[----:B------:R-:W-:Y:S02]  /*1d50*/  UIADD3 UR38, UPT, UPT, UR38, 0x8800, URZ ;  /* 0x0000880026267890 */ /* 0x000fe4000fffe0ff */
[----:B------:R-:W-:Y:S02]  /*1d60*/  UIADD3 UR37, UPT, UPT, UR37, 0x18800, URZ ;  /* 0x0001880025257890 */ /* 0x000fe4000fffe0ff */
[----:B------:R-:W-:Y:S02]  /*1d70*/  UIADD3 UR46, UPT, UPT, UR45, -UR44, URZ ;  /* 0x8000002c2d2e7290 */ /* 0x000fe4000fffe0ff */
[----:B------:R-:W-:Y:S01]  /*1d80*/  UIADD3 UR24, UPT, UPT, UR24, 0x1, URZ ;  /* 0x0000000118187890 */ /* 0x000fe2000fffe0ff */
[----:B-1--4-:R-:W-:-:S11]  /*1d90*/  UMOV UR7, URZ ;  /* 0x000000ff00077c82 */ /* 0x012fd60008000000 */
.L_x_43:
[----:B------:R-:W1:Y:S02]  /*1da0*/  S2UR UR4, SR_CgaCtaId ;  /* 0x00000000000479c3 */ /* 0x000e640000008800 */
[----:B-1----:R-:W-:-:S09]  /*1db0*/  UISETP.NE.AND UP0, UPT, UR4, URZ, UPT ;  /* 0x000000ff0400728c */ /* 0x002fd2000bf05270 */
[----:B------:R-:W-:Y:S05]  /*1dc0*/  BRA.U UP0, `(.L_x_24) ;  /* 0x0000000100287547 */ /* 0x000fea000b800000 */
[----:B------:R-:W-:Y:S02]  /*1dd0*/  LEA R0, R9, UR21, 0x3 ;  /* 0x0000001509007c11 */ /* 0x000fe4000f8e18ff */
[----:B------:R-:W-:-:S04]  /*1de0*/  SHF.L.U32 R2, R8, 0x1f, RZ ;  /* 0x0000001f08027819 */ /* 0x000fc800000006ff */
[----:B------:R-:W1:Y:S02]  /*1df0*/  SYNCS.PHASECHK.TRANS64.TRYWAIT P0, [R0+URZ+0x2c0], R2 ;  /* 0x0002c002000075a7 */ /* 0x000e6400080011ff */
[----:B-1----:R-:W-:Y:S05]  /*1e00*/  @!P0 BRA `(.L_x_25) ;  /* 0x0000007400f48947 */ /* 0x002fea0003800000 */
.L_x_167:
[----:B------:R-:W-:Y:S01]  /*1e10*/  VIADD R9, R9, 0x1 ;  /* 0x0000000109097836 */ /* 0x000fe20000000000 */
[----:B------:R1:W-:Y:S04]  /*1e20*/  SYNCS.ARRIVE.TRANS64.A1T0 RZ, [R0+URZ+0x2b0], RZ ;  /* 0x0002b0ff00ff79a7 */ /* 0x0003e800081000ff */
[----:B------:R-:W-:-:S04]  /*1e30*/  ISETP.NE.AND P0, PT, R9, 0x2, PT ;  /* 0x000000020900780c */ /* 0x000fc80003f05270 */
[----:B------:R-:W-:Y:S02]  /*1e40*/  SEL R9, R9, RZ, P0 ;  /* 0x000000ff09097207 */ /* 0x000fe40000000000 */
[----:B-1----:R-:W-:-:S04]  /*1e50*/  SEL R0, RZ, 0x1, P0 ;  /* 0x00000001ff007807 */ /* 0x002fc80000000000 */
[----:B------:R-:W-:-:S07]  /*1e60*/  LOP3.LUT R8, R8, R0, RZ, 0x3c, !PT ;  /* 0x0000000008087212 */ /* 0x000fce00078e3cff */
.L_x_24:
[----:B------:R-:W-:Y:S01]  /*1e70*/  ULEA UR4, UR7, UR21, 0x3 ;  /* 0x0000001507047291 */ /* 0x000fe2000f8e18ff */
[----:B------:R-:W-:Y:S01]  /*1e80*/  SHF.L.U32 R0, R12, 0x1f, RZ ;  /* 0x0000001f0c007819 */ /* 0x000fe200000006ff */
[----:B------:R-:W-:Y:S02]  /*1e90*/  UISETP.GE.U32.AND UP0, UPT, UR49, 0xf, UPT ;  /* 0x0000000f3100788c */ /* 0x000fe4000bf06070 */
[----:B------:R-:W-:Y:S02]  /*1ea0*/  ULEA UR11, UR20, UR50, 0x1 ;  /* 0x00000032140b7291 */ /* 0x000fe4000f8e08ff */
[----:B------:R-:W-:Y:S02]  /*1eb0*/  ULEA UR35, UR16, UR47, 0x6 ;  /* 0x0000002f10237291 */ /* 0x000fe4000f8e30ff */
[----:B------:R-:W-:Y:S01]  /*1ec0*/  USHF.L.U32 UR11, UR11, 0x6, URZ ;  /* 0x000000060b0b7899 */ /* 0x000fe200080006ff */
[----:B------:R1:W3:Y:S01]  /*1ed0*/  SYNCS.PHASECHK.TRANS64.TRYWAIT P0, [UR4+0x100], R0 ;  /* 0x00010000ff0075a7 */ /* 0x0002e20008001104 */
[----:B------:R-:W-:Y:S01]  /*1ee0*/  UMOV UR6, URZ ;  /* 0x000000ff00067c82 */ /* 0x000fe20008000000 */
[----:B------:R-:W-:Y:S09]  /*1ef0*/  BRA.U !UP0, `(.L_x_26) ;  /* 0x0000000108c87547 */ /* 0x000ff2000b800000 */
[----:B------:R-:W-:Y:S01]  /*1f00*/  UMOV UR13, URZ ;  /* 0x000000ff000d7c82 */ /* 0x000fe20008000000 */
[----:B------:R-:W-:-:S05]  /*1f10*/  UMOV UR4, UR7 ;  /* 0x0000000700047c82 */ /* 0x000fca0008000000 */
.L_x_32:
[----:B------:R-:W-:Y:S01]  /*1f20*/  ULEA UR33, UR4, UR21, 0x3 ;  /* 0x0000001504217291 */ /* 0x000fe2000f8e18ff */
[----:B---3--:R-:W-:Y:S01]  /*1f30*/  @!P3 MOV R2, 0x1800 ;  /* 0x000018000002b802 */ /* 0x008fe20000000f00 */
[----:B-1-3--:R-:W-:Y:S10]  /*1f40*/  @P0 BRA `(.L_x_27) ;  /* 0x00000000000c0947 */ /* 0x00aff40003800000 */
[----:B------:R-:W-:-:S04]  /*1f50*/  SHF.L.U32 R3, R12, 0x1f, RZ ;  /* 0x0000001f0c037819 */ /* 0x000fc800000006ff */
[----:B------:R-:W3:Y:S02]  /*1f60*/  SYNCS.PHASECHK.TRANS64.TRYWAIT P0, [UR33+0x100], R3 ;  /* 0x00010003ff0075a7 */ /* 0x000ee40008001121 */
[----:B---3--:R-:W-:Y:S05]  /*1f70*/  @!P0 BRA `(.L_x_28) ;  /* 0x0000007400ac8947 */ /* 0x008fea0003800000 */
.L_x_27:
[----:B------:R3:W-:Y:S01]  /*1f80*/  @!P3 SYNCS.ARRIVE.TRANS64 RZ, [UR33], R2 ;  /* 0x00000002ffffb9a7 */ /* 0x0007e20008000021 */
[----:B------:R-:W-:-:S04]  /*1f90*/  ULOP3.LUT UR5, UR25, 0x2, URZ, 0xfc, !UPT ;  /* 0x0000000219057892 */ /* 0x000fc8000f8efcff */
[----:B------:R-:W-:-:S09]  /*1fa0*/  UISETP.NE.AND UP0, UPT, UR5, 0x2, UPT ;  /* 0x000000020500788c */ /* 0x000fd2000bf05270 */
[----:B------:R-:W-:Y:S05]  /*1fb0*/  BRA.U UP0, `(.L_x_29) ;  /* 0x0000000100047547 */ /* 0x000fea000b800000 */
[----:B--2---:R-:W-:Y:S05]  /*1fc0*/  BPT.TRAP 0x1 ;  /* 0x000000040000795c */ /* 0x004fea0000300000 */
.L_x_29:
[----:B------:R-:W-:Y:S04]  /*1fd0*/  BSSY.RECONVERGENT B0, `(.L_x_30) ;  /* 0x0000003000007945 */ /* 0x000fe80003800200 */
[----:B------:R-:W-:Y:S05]  /*1fe0*/  @P2 BRA `(.L_x_31) ;  /* 0x0000000000042947 */ /* 0x000fea0003800000 */
[----:B--2---:R-:W-:Y:S05]  /*1ff0*/  BPT.TRAP 0x1 ;  /* 0x000000040000795c */ /* 0x004fea0000300000 */
.L_x_31:
[----:B--2---:R-:W-:Y:S05]  /*2000*/  BSYNC.RECONVERGENT B0 ;  /* 0x0000000000007941 */ /* 0x004fea0003800200 */
.L_x_30:
[----:B------:R-:W-:Y:S02]  /*2010*/  UIADD3 UR5, UPT, UPT, UR4, 0x1, URZ ;  /* 0x0000000104057890 */ /* 0x000fe4000fffe0ff */
[----:B------:R-:W-:Y:S02]  /*2020*/  USHF.L.U32 UR34, UR13, 0x3, URZ ;  /* 0x000000030d227899 */ /* 0x000fe400080006ff */
[----:B------:R-:W-:Y:S02]  /*2030*/  UISETP.NE.AND UP0, UPT, UR5, 0x20, UPT ;  /* 0x000000200500788c */ /* 0x000fe4000bf05270 */
[----:B------:R-:W-:Y:S02]  /*2040*/  UIADD3 UR13, UPT, UPT, UR13, 0x1, URZ ;  /* 0x000000010d0d7890 */ /* 0x000fe4000fffe0ff */
[----:B------:R-:W-:Y:S02]  /*2050*/  USEL UR6, URZ, 0x1, UP0 ;  /* 0x00000001ff067887 */ /* 0x000fe40008000000 */
[----:B------:R-:W-:-:S02]  /*2060*/  USEL UR7, UR5, URZ, UP0 ;  /* 0x000000ff05077287 */ /* 0x000fc40008000000 */
[----:B------:R-:W-:Y:S02]  /*2070*/  UIADD3 UR14, UP1, UPT, UR28, 0x80, URZ ;  /* 0x000000801c0e7890 */ /* 0x000fe4000ff3e0ff */
[----:B------:R-:W-:Y:S01]  /*2080*/  ULEA UR5, UR7, UR21, 0x3 ;  /* 0x0000001507057291 */ /* 0x000fe2000f8e18ff */
[----:B------:R-:W-:Y:S01]  /*2090*/  LOP3.LUT R12, R12, UR6, RZ, 0x3c, !PT ;  /* 0x000000060c0c7c12 */ /* 0x000fe2000f8e3cff */
[----:B------:R-:W-:Y:S02]  /*20a0*/  ULEA UR6, UR4, UR31, 0x9 ;  /* 0x0000001f04067291 */ /* 0x000fe4000f8e48ff */
[----:B------:R-:W-:Y:S01]  /*20b0*/  UIADD3.X UR15, UPT, UPT, URZ, UR29, URZ, UP1, !UPT ;  /* 0x0000001dff0f7290 */ /* 0x000fe20008ffe4ff */
[----:B-1----:R-:W-:Y:S01]  /*20c0*/  SHF.L.U32 R0, R12, 0x1f, RZ ;  /* 0x0000001f0c007819 */ /* 0x002fe200000006ff */
[----:B------:R-:W-:Y:S02]  /*20d0*/  ULEA UR6, UR6, UR21, 0x2 ;  /* 0x0000001506067291 */ /* 0x000fe4000f8e10ff */
[----:B------:R-:W-:Y:S01]  /*20e0*/  UPRMT UR16, URZ, 0x5410, UR27 ;  /* 0x00005410ff107896 */ /* 0x000fe2000800001b */
[----:B------:R4:W1:Y:S01]  /*20f0*/  SYNCS.PHASECHK.TRANS64.TRYWAIT P0, [UR5+0x100], R0 ;  /* 0x00010000ff0075a7 */ /* 0x0008620008001105 */
[----:B------:R-:W-:-:S02]  /*2100*/  ULEA UR5, UR4, UR30, 0xa ;  /* 0x0000001e04057291 */ /* 0x000fc4000f8e50ff */
[----:B------:R-:W-:Y:S02]  /*2110*/  UIADD3 UR4, UP0, UPT, UR28, 0x180, URZ ;  /* 0x000001801c047890 */ /* 0x000fe4000ff1e0ff */
[----:B------:R-:W-:Y:S02]  /*2120*/  ULEA UR5, UR5, UR21, 0x2 ;  /* 0x0000001505057291 */ /* 0x000fe4000f8e10ff */
[----:B------:R-:W-:Y:S02]  /*2130*/  UIADD3 UR32, UPT, UPT, UR6, 0x8800, URZ ;  /* 0x0000880006207890 */ /* 0x000fe4000fffe0ff */
[----:B------:R-:W-:Y:S02]  /*2140*/  UIADD3 UR8, UPT, UPT, UR5, 0x18800, URZ ;  /* 0x0001880005087890 */ /* 0x000fe4000fffe0ff */
[----:B------:R-:W-:Y:S02]  /*2150*/  UIADD3.X UR5, UPT, UPT, URZ, UR29, URZ, UP0, !UPT ;  /* 0x0000001dff057290 */ /* 0x000fe400087fe4ff */
[----:B------:R-:W-:-:S02]  /*2160*/  UISETP.NE.AND UP0, UPT, UR13, UR24, UPT ;  /* 0x000000180d00728c */ /* 0x000fc4000bf05270 */
[----:B------:R-:W-:Y:S01]  /*2170*/  UPRMT UR6, URZ, 0x5410, UR26 ;  /* 0x00005410ff067896 */ /* 0x000fe2000800001a */
[----:B------:R-:W-:Y:S01]  /*2180*/  UMOV UR18, 0x0 ;  /* 0x0000000000127882 */ /* 0x000fe20000000000 */
[----:B------:R-:W-:Y:S01]  /*2190*/  UMOV UR19, 0x10000000 ;  /* 0x1000000000137882 */ /* 0x000fe20000000000 */
[----:B------:R-:W-:Y:S01]  /*21a0*/  UMOV UR12, UR36 ;  /* 0x00000024000c7c82 */ /* 0x000fe20008000000 */
[----:B------:R-:W-:Y:S01]  /*21b0*/  UMOV UR9, UR33 ;  /* 0x0000002100097c82 */ /* 0x000fe20008000000 */
[----:B------:R-:W-:Y:S01]  /*21c0*/  UMOV UR10, UR34 ;  /* 0x00000022000a7c82 */ /* 0x000fe20008000000 */
[----:B------:R-:W-:Y:S03]  /*21d0*/  UTMALDG.3D.MULTICAST [UR32], [UR14], UR16, desc[UR18] ;  /* 0x000012200e0073b4 */ /* 0x000fe60008011810 */
[----:B------:R2:W-:Y:S02]  /*21e0*/  UTMALDG.3D.MULTICAST [UR8], [UR4], UR6, desc[UR18] ;  /* 0x00001208040073b4 */ /* 0x0005e40008011806 */
[----:B--2---:R-:W-:Y:S01]  /*21f0*/  UMOV UR6, UR24 ;  /* 0x0000001800067c82 */ /* 0x004fe20008000000 */
[----:B------:R-:W-:Y:S01]  /*2200*/  UMOV UR4, UR7 ;  /* 0x0000000700047c82 */ /* 0x000fe20008000000 */
[----:B----4-:R-:W-:Y:S05]  /*2210*/  BRA.U UP0, `(.L_x_32) ;  /* 0xfffffffd00407547 */ /* 0x010fea000b83ffff */
.L_x_26:
[----:B------:R-:W-:Y:S01]  /*2220*/  ULEA UR4, UR7, UR21, 0x3 ;  /* 0x0000001507047291 */ /* 0x000fe2000f8e18ff */
[----:B-1----:R-:W-:Y:S01]  /*2230*/  SHF.L.U32 R0, R12, 0x1f, RZ ;  /* 0x0000001f0c007819 */ /* 0x002fe200000006ff */
[----:B------:R-:W-:Y:S01]  /*2240*/  @!P1 SYNCS.ARRIVE.TRANS64.A1T0 RZ, [UR21+0x248], RZ ;  /* 0x000248ffffff99a7 */ /* 0x000fe20008100015 */
[----:B------:R-:W-:-:S06]  /*2250*/  UISETP.GT.AND UP0, UPT, UR45, UR44, UPT ;  /* 0x0000002c2d00728c */ /* 0x000fcc000bf04270 */
[----:B---3--:R1:W3:Y:S03]  /*2260*/  SYNCS.PHASECHK.TRANS64.TRYWAIT P0, [UR4+0x100], R0 ;  /* 0x00010000ff0075a7 */ /* 0x0082e60008001104 */
[----:B------:R-:W-:Y:S05]  /*2270*/  BRA.U !UP0, `(.L_x_33) ;  /* 0x0000000108bc7547 */ /* 0x000fea000b800000 */
[----:B------:R-:W-:Y:S01]  /*2280*/  UIADD3 UR13, UPT, UPT, UR46, UR6, URZ ;  /* 0x000000062e0d7290 */ /* 0x000fe2000fffe0ff */
[----:B------:R-:W-:-:S11]  /*2290*/  UMOV UR4, UR7 ;  /* 0x0000000700047c82 */ /* 0x000fd60008000000 */
.L_x_39:
[----:B------:R-:W-:Y:S01]  /*22a0*/  ULEA UR17, UR4, UR21, 0x3 ;  /* 0x0000001504117291 */ /* 0x000fe2000f8e18ff */
[----:B---3--:R-:W-:Y:S01]  /*22b0*/  @!P3 MOV R2, 0x1800 ;  /* 0x000018000002b802 */ /* 0x008fe20000000f00 */
[----:B-1-3--:R-:W-:Y:S10]  /*22c0*/  @P0 BRA `(.L_x_34) ;  /* 0x00000000000c0947 */ /* 0x00aff40003800000 */
[----:B------:R-:W-:-:S04]  /*22d0*/  SHF.L.U32 R3, R12, 0x1f, RZ ;  /* 0x0000001f0c037819 */ /* 0x000fc800000006ff */
[----:B------:R-:W3:Y:S02]  /*22e0*/  SYNCS.PHASECHK.TRANS64.TRYWAIT P0, [UR17+0x100], R3 ;  /* 0x00010003ff0075a7 */ /* 0x000ee40008001111 */
[----:B---3--:R-:W-:Y:S05]  /*22f0*/  @!P0 BRA `(.L_x_35) ;  /* 0x0000007000e48947 */ /* 0x008fea0003800000 */
.L_x_34:
[----:B------:R3:W-:Y:S01]  /*2300*/  @!P3 SYNCS.ARRIVE.TRANS64 RZ, [UR17], R2 ;  /* 0x00000002ffffb9a7 */ /* 0x0007e20008000011 */
[----:B------:R-:W-:-:S04]  /*2310*/  ULOP3.LUT UR5, UR25, 0x2, URZ, 0xfc, !UPT ;  /* 0x0000000219057892 */ /* 0x000fc8000f8efcff */
[----:B------:R-:W-:-:S09]  /*2320*/  UISETP.NE.AND UP0, UPT, UR5, 0x2, UPT ;  /* 0x000000020500788c */ /* 0x000fd2000bf05270 */
[----:B------:R-:W-:Y:S05]  /*2330*/  BRA.U UP0, `(.L_x_36) ;  /* 0x0000000100047547 */ /* 0x000fea000b800000 */
[----:B--2---:R-:W-:Y:S05]  /*2340*/  BPT.TRAP 0x1 ;  /* 0x000000040000795c */ /* 0x004fea0000300000 */
.L_x_36:
[----:B------:R-:W-:Y:S04]  /*2350*/  BSSY.RECONVERGENT B0, `(.L_x_37) ;  /* 0x0000003000007945 */ /* 0x000fe80003800200 */
[----:B------:R-:W-:Y:S05]  /*2360*/  @P2 BRA `(.L_x_38) ;  /* 0x0000000000042947 */ /* 0x000fea0003800000 */
[----:B--2---:R-:W-:Y:S05]  /*2370*/  BPT.TRAP 0x1 ;  /* 0x000000040000795c */ /* 0x004fea0000300000 */
.L_x_38:
[----:B--2---:R-:W-:Y:S05]  /*2380*/  BSYNC.RECONVERGENT B0 ;  /* 0x0000000000007941 */ /* 0x004fea0003800200 */
.L_x_37:
[----:B------:R-:W-:Y:S02]  /*2390*/  UIADD3 UR5, UPT, UPT, UR4, 0x1, URZ ;  /* 0x0000000104057890 */ /* 0x000fe4000fffe0ff */
[----:B------:R-:W-:Y:S02]  /*23a0*/  UIADD3 UR14, UP1, UPT, UR28, 0x80, URZ ;  /* 0x000000801c0e7890 */ /* 0x000fe4000ff3e0ff */
[----:B------:R-:W-:Y:S02]  /*23b0*/  UISETP.NE.AND UP0, UPT, UR5, 0x20, UPT ;  /* 0x000000200500788c */ /* 0x000fe4000bf05270 */
[----:B------:R-:W-:Y:S02]  /*23c0*/  ULEA UR16, UR4, UR38, 0xb ;  /* 0x0000002604107291 */ /* 0x000fe4000f8e58ff */
[----:B------:R-:W-:Y:S02]  /*23d0*/  USEL UR8, URZ, 0x1, UP0 ;  /* 0x00000001ff087887 */ /* 0x000fe40008000000 */
[----:B------:R-:W-:-:S02]  /*23e0*/  USEL UR7, UR5, URZ, UP0 ;  /* 0x000000ff05077287 */ /* 0x000fc40008000000 */
[----:B------:R-:W-:Y:S02]  /*23f0*/  UIADD3 UR22, UP0, UPT, UR28, 0x180, URZ ;  /* 0x000001801c167890 */ /* 0x000fe4000ff1e0ff */
[----:B------:R-:W-:Y:S01]  /*2400*/  ULEA UR5, UR7, UR21, 0x3 ;  /* 0x0000001507057291 */ /* 0x000fe2000f8e18ff */
[----:B------:R-:W-:Y:S01]  /*2410*/  LOP3.LUT R12, R12, UR8, RZ, 0x3c, !PT ;  /* 0x000000080c0c7c12 */ /* 0x000fe2000f8e3cff */
[----:B------:R-:W-:Y:S02]  /*2420*/  ULEA UR8, UR4, UR37, 0xc ;  /* 0x0000002504087291 */ /* 0x000fe4000f8e60ff */
[----:B------:R-:W-:Y:S01]  /*2430*/  USHF.L.U32 UR18, UR6, 0x3, URZ ;  /* 0x0000000306127899 */ /* 0x000fe200080006ff */
[----:B-1----:R-:W-:Y:S01]  /*2440*/  SHF.L.U32 R0, R12, 0x1f, RZ ;  /* 0x0000001f0c007819 */ /* 0x002fe200000006ff */
[----:B------:R-:W-:Y:S02]  /*2450*/  UPRMT UR4, URZ, 0x5410, UR27 ;  /* 0x00005410ff047896 */ /* 0x000fe4000800001b */
[----:B------:R-:W-:Y:S01]  /*2460*/  UIADD3.X UR15, UPT, UPT, URZ, UR29, URZ, UP1, !UPT ;  /* 0x0000001dff0f7290 */ /* 0x000fe20008ffe4ff */
[----:B------:R4:W1:Y:S01]  /*2470*/  SYNCS.PHASECHK.TRANS64.TRYWAIT P0, [UR5+0x100], R0 ;  /* 0x00010000ff0075a7 */ /* 0x0008620008001105 */
[----:B------:R-:W-:-:S02]  /*2480*/  UPRMT UR5, URZ, 0x5410, UR26 ;  /* 0x00005410ff057896 */ /* 0x000fc4000800001a */
[----:B------:R-:W-:Y:S01]  /*2490*/  UIADD3.X UR23, UPT, UPT, URZ, UR29, URZ, UP0, !UPT ;  /* 0x0000001dff177290 */ /* 0x000fe200087fe4ff */
[----:B------:R-:W-:Y:S01]  /*24a0*/  UMOV UR32, 0x0 ;  /* 0x0000000000207882 */ /* 0x000fe20000000000 */
[----:B------:R-:W-:Y:S01]  /*24b0*/  UMOV UR33, 0x10000000 ;  /* 0x1000000000217882 */ /* 0x000fe20000000000 */
[----:B------:R-:W-:Y:S01]  /*24c0*/  UMOV UR19, UR35 ;  /* 0x0000002300137c82 */ /* 0x000fe20008000000 */
[----:B------:R-:W-:Y:S01]  /*24d0*/  UMOV UR20, UR36 ;  /* 0x0000002400147c82 */ /* 0x000fe20008000000 */
[----:B------:R-:W-:Y:S01]  /*24e0*/  UMOV UR12, UR36 ;  /* 0x00000024000c7c82 */ /* 0x000fe20008000000 */
[----:B------:R-:W-:Y:S01]  /*24f0*/  UMOV UR9, UR17 ;  /* 0x0000001100097c82 */ /* 0x000fe20008000000 */
[----:B------:R-:W-:Y:S01]  /*2500*/  UMOV UR10, UR18 ;  /* 0x00000012000a7c82 */ /* 0x000fe20008000000 */
[----:B------:R2:W-:Y:S01]  /*2510*/  UTMALDG.3D.MULTICAST [UR16], [UR14], UR4, desc[UR32] ;  /* 0x000020100e0073b4 */ /* 0x0005e20008011804 */
[----:B------:R-:W-:-:S04]  /*2520*/  UIADD3 UR6, UPT, UPT, UR6, 0x1, URZ ;  /* 0x0000000106067890 */ /* 0x000fc8000fffe0ff */
[----:B------:R-:W-:Y:S01]  /*2530*/  UISETP.NE.AND UP0, UPT, UR6, UR13, UPT ;  /* 0x0000000d0600728c */ /* 0x000fe2000bf05270 */
[----:B------:R4:W-:Y:S01]  /*2540*/  UTMALDG.3D.MULTICAST [UR8], [UR22], UR5, desc[UR32] ;  /* 0x00002008160073b4 */ /* 0x0009e20008011805 */
[----:B--2---:R-:W-:-:S07]  /*2550*/  UMOV UR4, UR7 ;  /* 0x0000000700047c82 */ /* 0x004fce0008000000 */
[----:B----4-:R-:W-:Y:S05]  /*2560*/  BRA.U UP0, `(.L_x_39) ;  /* 0xfffffffd004c7547 */ /* 0x010fea000b83ffff */
.L_x_33:
[C---:B------:R-:W-:Y:S01]  /*2570*/  LEA R3, R11.reuse, UR21, 0x3 ;  /* 0x000000150b037c11 */ /* 0x040fe2000f8e18ff */
[----:B------:R-:W-:Y:S01]  /*2580*/  NOP ;  /* 0x0000000000007918 */ /* 0x000fe20000000000 */
[----:B-1----:R-:W-:Y:S02]  /*2590*/  SHF.L.U32 R0, R10, 0x1f, RZ ;  /* 0x0000001f0a007819 */ /* 0x002fe400000006ff */
[----:B------:R-:W-:Y:S02]  /*25a0*/  LEA R4, R11, UR21, 0x4 ;  /* 0x000000150b047c11 */ /* 0x000fe4000f8e20ff */
[----:B---3--:R-:W1:Y:S02]  /*25b0*/  SYNCS.PHASECHK.TRANS64.TRYWAIT P0, [R3+URZ+0x250], R0 ;  /* 0x00025000030075a7 */ /* 0x008e6400080011ff */
[----:B-1----:R-:W-:Y:S05]  /*25c0*/  @!P0 BRA `(.L_x_40) ;  /* 0x0000007000488947 */ /* 0x002fea0003800000 */
.L_x_170:
[----:B------:R-:W3:Y:S01]  /*25d0*/  LDS.128 R4, [R4+0x2e0] ;  /* 0x0002e00004047984 */ /* 0x000ee20000000c00 */
[----:B------:R-:W-:Y:S01]  /*25e0*/  UISETP.GE.AND UP0, UPT, UR42, 0x1, UPT ;  /* 0x000000012a00788c */ /* 0x000fe2000bf06270 */
[----:B------:R-:W-:Y:S01]  /*25f0*/  @!PT LDS RZ, [RZ] ;  /* 0x00000000fffff984 */ /* 0x000fe20000000800 */
[----:B------:R-:W-:Y:S01]  /*2600*/  @!PT LDS RZ, [RZ] ;  /* 0x00000000fffff984 */ /* 0x000fe20000000800 */
[----:B------:R-:W-:Y:S01]  /*2610*/  @!PT LDS RZ, [RZ] ;  /* 0x00000000fffff984 */ /* 0x000fe20000000800 */
[----:B------:R-:W-:Y:S01]  /*2620*/  @!PT LDS RZ, [RZ] ;  /* 0x00000000fffff984 */ /* 0x000fe20000000800 */
[----:B------:R4:W-:Y:S06]  /*2630*/  MEMBAR.ALL.CTA ;  /* 0x0000000000007992 */ /* 0x0009ec0000008000 */
[----:B----4-:R-:W4:Y:S01]  /*2640*/  FENCE.VIEW.ASYNC.S ;  /* 0x00000000000073c6 */ /* 0x010f220000000000 */
[----:B---3--:R-:W-:-:S13]  /*2650*/  LOP3.LUT P0, RZ, R6, 0x1, RZ, 0xc0, !PT ;  /* 0x0000000106ff7812 */ /* 0x008fda000780c0ff */
[----:B----4-:R-:W-:Y:S01]  /*2660*/  VOTEU.ANY UP1, P0 ;  /* 0x0000000000ff7886 */ /* 0x010fe20000020100 */
[----:B------:R-:W-:-:S13]  /*2670*/  PLOP3.LUT P0, PT, PT, PT, UP1, 0x80, 0x8 ;  /* 0x000000000008781c */ /* 0x000fda0003f0f018 */
[----:B-1----:R-:W-:Y:S02]  /*2680*/  @P0 LOP3.LUT R0, R5, 0xffff, RZ, 0xc0, !PT ;  /* 0x0000ffff05000812 */ /* 0x002fe400078ec0ff */
[----:B------:R-:W-:Y:S02]  /*2690*/  @P0 MOV R2, R4 ;  /* 0x0000000400020202 */ /* 0x000fe40000000f00 */
[----:B------:R-:W-:Y:S01]  /*26a0*/  @P0 R2UR UR5, R0 ;  /* 0x00000000000502ca */ /* 0x000fe200000e0000 */
[----:B------:R-:W-:Y:S01]  /*26b0*/  VIADD R0, R3, 0x260 ;  /* 0x0000026003007836 */ /* 0x000fe20000000000 */
[----:B------:R-:W-:Y:S02]  /*26c0*/  @P0 SHF.R.U32.HI R4, RZ, 0x10, R5 ;  /* 0x00000010ff040819 */ /* 0x000fe40000011605 */
[----:B------:R-:W-:Y:S02]  /*26d0*/  @P0 R2UR UR6, R2 ;  /* 0x00000000020602ca */ /* 0x000fe400000e0000 */
[----:B------:R-:W-:-:S02]  /*26e0*/  PRMT R0, RZ, 0x654, R0 ;  /* 0x00000654ff007816 */ /* 0x000fc40000000000 */
[----:B------:R-:W-:Y:S02]  /*26f0*/  @P0 R2UR UR4, R4 ;  /* 0x00000000040402ca */ /* 0x000fe400000e0000 */
[----:B------:R1:W-:Y:S03]  /*2700*/  SYNCS.ARRIVE.TRANS64.RED.A1T0 RZ, [R0+URZ], RZ ;  /* 0x000000ff00ff79a7 */ /* 0x0003e600081004ff */
[----:B------:R-:W-:-:S04]  /*2710*/  @UP1 UMOV UR39, UR5 ;  /* 0x0000000500271c82 */ /* 0x000fc80008000000 */
[----:B------:R-:W-:-:S04]  /*2720*/  @UP1 UMOV UR40, UR6 ;  /* 0x0000000600281c82 */ /* 0x000fc80008000000 */
[----:B------:R-:W-:Y:S01]  /*2730*/  @UP1 UMOV UR36, UR4 ;  /* 0x0000000400241c82 */ /* 0x000fe20008000000 */
[----:B------:R-:W-:Y:S05]  /*2740*/  BRA.U !UP0, `(.L_x_41) ;  /* 0x0000000108d47547 */ /* 0x000fea000b800000 */
[----:B------:R-:W2:Y:S01]  /*2750*/  LDCU.128 UR12, c[0x0][0xb10] ;  /* 0x00016200ff0c77ac */ /* 0x000ea20008000c00 */
[----:B------:R-:W3:Y:S01]  /*2760*/  LDCU UR22, c[0x0][0xb20] ;  /* 0x00016400ff1677ac */ /* 0x000ee20008000800 */
[----:B------:R-:W4:Y:S01]  /*2770*/  LDCU UR20, c[0x0][0xb0c] ;  /* 0x00016180ff1477ac */ /* 0x000f220008000800 */
[----:B------:R-:W1:Y:S01]  /*2780*/  LDCU.64 UR8, c[0x0][0xb28] ;  /* 0x00016500ff0877ac */ /* 0x000e620008000a00 */
[----:B------:R-:W-:Y:S02]  /*2790*/  UISETP.NE.AND UP3, UPT, UR42, 0x1, UPT ;  /* 0x000000012a00788c */ /* 0x000fe4000bf65270 */
[----:B--2---:R-:W-:Y:S02]  /*27a0*/  UIMAD.WIDE.U32 UR10, UR41, UR15, URZ ;  /* 0x0000000f290a72a5 */ /* 0x004fe4000f8e00ff */
[----:B------:R-:W-:Y:S02]  /*27b0*/  UIMAD.WIDE.U32 UR4, UR43, UR12, URZ ;  /* 0x0000000c2b0472a5 */ /* 0x000fe4000f8e00ff */
[----:B------:R-:W-:-:S02]  /*27c0*/  UISETP.NE.AND UP0, UPT, UR14, 0x1, UPT ;  /* 0x000000010e00788c */ /* 0x000fc4000bf05270 */
[----:B------:R-:W-:Y:S01]  /*27d0*/  UIMAD.WIDE.U32 UR18, UR39, UR15, URZ ;  /* 0x0000000f271272a5 */ /* 0x000fe2000f8e00ff */
[----:B------:R-:W-:Y:S02]  /*27e0*/  UMOV UR10, UR11 ;  /* 0x0000000b000a7c82 */ /* 0x000fe40008000000 */
[----:B------:R-:W-:Y:S01]  /*27f0*/  UMOV UR4, UR5 ;  /* 0x0000000500047c82 */ /* 0x000fe20008000000 */
[----:B---3--:R-:W-:Y:S02]  /*2800*/  USHF.R.U32.HI UR10, URZ, UR22, UR10 ;  /* 0x00000016ff0a7299 */ /* 0x008fe4000801160a */
[----:B----4-:R-:W-:Y:S02]  /*2810*/  UISETP.NE.AND UP2, UPT, UR20, 0x1, UPT ;  /* 0x000000011400788c */ /* 0x010fe4000bf45270 */
[----:B------:R-:W-:Y:S02]  /*2820*/  USHF.R.U32.HI UR4, URZ, UR13, UR4 ;  /* 0x0000000dff047299 */ /* 0x000fe40008011604 */
[----:B------:R-:W-:-:S02]  /*2830*/  USEL UR5, UR41, UR10, !UP0 ;  /* 0x0000000a29057287 */ /* 0x000fc4000c000000 */
[----:B------:R-:W-:Y:S02]  /*2840*/  USEL UR6, UR43, UR4, !UP2 ;  /* 0x000000042b067287 */ /* 0x000fe4000d000000 */
[----:B-1----:R-:W-:Y:S01]  /*2850*/  UIMAD.WIDE.U32 UR10, UR5, UR8, URZ ;  /* 0x00000008050a72a5 */ /* 0x002fe2000f8e00ff */
[----:B------:R-:W-:Y:S01]  /*2860*/  UMOV UR4, UR19 ;  /* 0x0000001300047c82 */ /* 0x000fe20008000000 */
[----:B------:R-:W-:Y:S02]  /*2870*/  UIMAD.WIDE.U32 UR16, UR40, UR12, URZ ;  /* 0x0000000c281072a5 */ /* 0x000fe4000f8e00ff */
[----:B------:R-:W-:-:S03]  /*2880*/  UIMAD.WIDE.U32 UR18, UR6, UR8, URZ ;  /* 0x00000008061272a5 */ /* 0x000fc6000f8e00ff */
[----:B------:R-:W-:Y:S01]  /*2890*/  UMOV UR10, UR11 ;  /* 0x0000000b000a7c82 */ /* 0x000fe20008000000 */
[----:B------:R-:W-:Y:S02]  /*28a0*/  USHF.R.U32.HI UR4, URZ, UR22, UR4 ;  /* 0x00000016ff047299 */ /* 0x000fe40008011604 */
[----:B------:R-:W-:Y:S01]  /*28b0*/  @UP3 USHF.R.U32.HI UR5, URZ, UR9, UR10 ;  /* 0x00000009ff053299 */ /* 0x000fe2000801160a */
[----:B------:R-:W-:Y:S01]  /*28c0*/  UMOV UR16, UR17 ;  /* 0x0000001100107c82 */ /* 0x000fe20008000000 */
[----:B------:R-:W-:Y:S01]  /*28d0*/  UMOV UR18, UR19 ;  /* 0x0000001300127c82 */ /* 0x000fe20008000000 */
[----:B------:R-:W-:Y:S02]  /*28e0*/  USHF.R.U32.HI UR13, URZ, UR13, UR16 ;  /* 0x0000000dff0d7299 */ /* 0x000fe40008011610 */
[----:B------:R-:W-:Y:S02]  /*28f0*/  USEL UR4, UR39, UR4, !UP0 ;  /* 0x0000000427047287 */ /* 0x000fe4000c000000 */
[----:B------:R-:W-:-:S02]  /*2900*/  @UP3 USHF.R.U32.HI UR6, URZ, UR9, UR18 ;  /* 0x00000009ff063299 */ /* 0x000fc40008011612 */
[----:B------:R-:W-:Y:S02]  /*2910*/  UIMAD UR10, UR42, UR5, URZ ;  /* 0x000000052a0a72a4 */ /* 0x000fe4000f8e02ff */
[----:B------:R-:W-:Y:S02]  /*2920*/  USEL UR5, UR40, UR13, !UP2 ;  /* 0x0000000d28057287 */ /* 0x000fe4000d000000 */
[----:B------:R-:W-:Y:S02]  /*2930*/  UIMAD UR12, UR42, UR6, URZ ;  /* 0x000000062a0c72a4 */ /* 0x000fe4000f8e02ff */
[----:B------:R-:W-:Y:S02]  /*2940*/  UISETP.GE.AND UP0, UPT, UR4, UR10, UPT ;  /* 0x0000000a0400728c */ /* 0x000fe4000bf06270 */
[----:B------:R-:W-:Y:S02]  /*2950*/  UIMAD.WIDE.U32 UR10, UR4, UR8, URZ ;  /* 0x00000008040a72a5 */ /* 0x000fe4000f8e00ff */
[----:B------:R-:W-:-:S02]  /*2960*/  UISETP.GE.OR UP0, UPT, UR5, UR12, UP0 ;  /* 0x0000000c0500728c */ /* 0x000fc40008706670 */
        /* <DEDUP_REMOVED lines=19> */
.L_x_41:
[----:B------:R-:W3:Y:S02]  /*2aa0*/  LDCU UR4, c[0x0][0xb30] ;  /* 0x00016600ff0477ac */ /* 0x000ee40008000800 */
[----:B---3--:R-:W-:-:S09]  /*2ab0*/  UISETP.NE.AND UP0, UPT, UR4, 0x1, UPT ;  /* 0x000000010400788c */ /* 0x008fd2000bf05270 */
[----:B------:R-:W-:Y:S05]  /*2ac0*/  BRA.U UP0, `(.L_x_42) ;  /* 0x0000000100447547 */ /* 0x000fea000b800000 */
[----:B------:R-:W3:Y:S01]  /*2ad0*/  LDCU.128 UR12, c[0x0][0xb10] ;  /* 0x00016200ff0c77ac */ /* 0x000ee20008000c00 */
[----:B------:R-:W4:Y:S01]  /*2ae0*/  LDCU UR10, c[0x0][0xb0c] ;  /* 0x00016180ff0a77ac */ /* 0x000f220008000800 */
[----:B------:R-:W1:Y:S01]  /*2af0*/  LDCU UR6, c[0x0][0xb20] ;  /* 0x00016400ff0677ac */ /* 0x000e620008000800 */
[----:B---3--:R-:W-:Y:S02]  /*2b00*/  UIMAD.WIDE.U32 UR8, UR40, UR12, URZ ;  /* 0x0000000c280872a5 */ /* 0x008fe4000f8e00ff */
[----:B------:R-:W-:Y:S02]  /*2b10*/  UIMAD.WIDE.U32 UR4, UR39, UR15, URZ ;  /* 0x0000000f270472a5 */ /* 0x000fe4000f8e00ff */
[----:B----4-:R-:W-:Y:S02]  /*2b20*/  UISETP.NE.AND UP2, UPT, UR10, 0x1, UPT ;  /* 0x000000010a00788c */ /* 0x010fe4000bf45270 */
[----:B------:R-:W-:Y:S01]  /*2b30*/  UISETP.NE.AND UP0, UPT, UR14, 0x1, UPT ;  /* 0x000000010e00788c */ /* 0x000fe2000bf05270 */
[----:B------:R-:W-:-:S02]  /*2b40*/  UMOV UR8, UR9 ;  /* 0x0000000900087c82 */ /* 0x000fc40008000000 */
[----:B------:R-:W-:Y:S01]  /*2b50*/  UMOV UR4, UR5 ;  /* 0x0000000500047c82 */ /* 0x000fe20008000000 */
[----:B------:R-:W-:Y:S02]  /*2b60*/  USHF.R.U32.HI UR13, URZ, UR13, UR8 ;  /* 0x0000000dff0d7299 */ /* 0x000fe40008011608 */
[----:B-1----:R-:W-:Y:S02]  /*2b70*/  USHF.R.U32.HI UR4, URZ, UR6, UR4 ;  /* 0x00000006ff047299 */ /* 0x002fe40008011604 */
[----:B------:R-:W-:Y:S02]  /*2b80*/  USEL UR5, UR40, UR13, !UP2 ;  /* 0x0000000d28057287 */ /* 0x000fe4000d000000 */
[----:B------:R-:W-:-:S04]  /*2b90*/  USEL UR4, UR39, UR4, !UP0 ;  /* 0x0000000427047287 */ /* 0x000fc8000c000000 */
[----:B------:R-:W-:Y:S02]  /*2ba0*/  UIADD3 UR6, UPT, UPT, UR5, -UR4, URZ ;  /* 0x8000000405067290 */ /* 0x000fe4000fffe0ff */
[----:B------:R-:W-:Y:S02]  /*2bb0*/  UIADD3 UR4, UPT, UPT, -UR5, UR4, URZ ;  /* 0x0000000405047290 */ /* 0x000fe4000fffe1ff */
[----:B------:R-:W-:Y:S02]  /*2bc0*/  UIMAD UR39, UR6, UR14, UR39 ;  /* 0x0000000e062772a4 */ /* 0x000fe4000f8e0227 */
[----:B------:R-:W-:-:S12]  /*2bd0*/  UIMAD UR40, UR4, UR10, UR40 ;  /* 0x0000000a042872a4 */ /* 0x000fd8000f8e0228 */
.L_x_42:
[----:B------:R-:W-:Y:S01]  /*2be0*/  VIADD R11, R11, 0x1 ;  /* 0x000000010b0b7836 */ /* 0x000fe20000000000 */
[----:B------:R-:W-:Y:S02]  /*2bf0*/  R2UR UR5, R55 ;  /* 0x00000000370572ca */ /* 0x000fe400000e0000 */
[----:B------:R-:W-:Y:S02]  /*2c00*/  R2UR UR4, R54 ;  /* 0x00000000360472ca */ /* 0x000fe400000e0000 */
[C---:B------:R-:W-:Y:S02]  /*2c10*/  ISETP.NE.AND P0, PT, R11.reuse, 0x2, PT ;  /* 0x000000020b00780c */ /* 0x040fe40003f05270 */
[----:B------:R-:W-:Y:S02]  /*2c20*/  PLOP3.LUT P1, PT, PT, PT, PT, 0x80, 0x8 ;  /* 0x000000000008781c */ /* 0x000fe40003f2f070 */
[----:B-1----:R-:W-:Y:S02]  /*2c30*/  SEL R0, RZ, 0x1, P0 ;  /* 0x00000001ff007807 */ /* 0x002fe40000000000 */
[----:B------:R-:W-:-:S02]  /*2c40*/  SEL R11, R11, RZ, P0 ;  /* 0x000000ff0b0b7207 */ /* 0x000fc40000000000 */
[----:B------:R-:W-:Y:S01]  /*2c50*/  LOP3.LUT R10, R10, R0, RZ, 0x3c, !PT ;  /* 0x000000000a0a7212 */ /* 0x000fe200078e3cff */
[----:B------:R-:W-:Y:S02]  /*2c60*/  UIADD3 UR16, UPT, UPT, UR40, UR5, URZ ;  /* 0x0000000528107290 */ /* 0x000fe4000fffe0ff */
[----:B------:R-:W-:Y:S01]  /*2c70*/  UIADD3 UR20, UPT, UPT, UR39, UR4, URZ ;  /* 0x0000000427147290 */ /* 0x000fe2000fffe0ff */
[----:B------:R-:W-:Y:S11]  /*2c80*/  BRA.U UP1, `(.L_x_43) ;  /* 0xfffffff101447547 */ /* 0x000ff6000b83ffff */
[----:B------:R-:W-:Y:S01]  /*2c90*/  UIADD3 UR21, UPT, UPT, UR21, 0x100, URZ ;  /* 0x0000010015157890 */ /* 0x000fe2000fffe0ff */
[----:B------:R-:W-:-:S03]  /*2ca0*/  SHF.L.U32 R2, R12, 0x1f, RZ ;  /* 0x0000001f0c027819 */ /* 0x000fc600000006ff */
[----:B------:R-:W-:-:S09]  /*2cb0*/  ULEA UR4, UR7, UR21, 0x3 ;  /* 0x0000001507047291 */ /* 0x000fd2000f8e18ff */
[----:B------:R-:W1:Y:S02]  /*2cc0*/  SYNCS.PHASECHK.TRANS64.TRYWAIT P0, [UR4], R2 ;  /* 0x00000002ff0075a7 */ /* 0x000e640008001104 */
[----:B-1----:R-:W-:Y:S05]  /*2cd0*/  @!P0 BRA `(.L_x_44) ;  /* 0x0000006800988947 */ /* 0x002fea0003800000 */
.L_x_172:
[----:B------:R-:W-:-:S04]  /*2ce0*/  UIADD3 UR4, UPT, UPT, UR7, 0x1, URZ ;  /* 0x0000000107047890 */ /* 0x000fc8000fffe0ff */
[----:B------:R-:W-:-:S04]  /*2cf0*/  UISETP.NE.AND UP0, UPT, UR4, 0x20, UPT ;  /* 0x000000200400788c */ /* 0x000fc8000bf05270 */
[----:B------:R-:W-:Y:S02]  /*2d00*/  USEL UR6, URZ, 0x1, UP0 ;  /* 0x00000001ff067887 */ /* 0x000fe40008000000 */
[----:B------:R-:W-:-:S04]  /*2d10*/  USEL UR4, UR4, URZ, UP0 ;  /* 0x000000ff04047287 */ /* 0x000fc80008000000 */
[----:B------:R-:W-:Y:S01]  /*2d20*/  ULEA UR5, UR4, UR21, 0x3 ;  /* 0x0000001504057291 */ /* 0x000fe2000f8e18ff */
[----:B-1----:R-:W-:-:S04]  /*2d30*/  LOP3.LUT R2, R12, UR6, RZ, 0x3c, !PT ;  /* 0x000000060c027c12 */ /* 0x002fc8000f8e3cff */
[----:B------:R-:W-:-:S04]  /*2d40*/  SHF.L.U32 R3, R2, 0x1f, RZ ;  /* 0x0000001f02037819 */ /* 0x000fc800000006ff */
[----:B------:R-:W1:Y:S02]  /*2d50*/  SYNCS.PHASECHK.TRANS64.TRYWAIT P0, [UR5], R3 ;  /* 0x00000003ff0075a7 */ /* 0x000e640008001105 */
[----:B-1----:R-:W-:Y:S05]  /*2d60*/  @!P0 BRA `(.L_x_45) ;  /* 0x00000068008c8947 */ /* 0x002fea0003800000 */
.L_x_174:
[----:B------:R-:W-:-:S04]  /*2d70*/  UIADD3 UR4, UPT, UPT, UR4, 0x1, URZ ;  /* 0x0000000104047890 */ /* 0x000fc8000fffe0ff */
[----:B------:R-:W-:-:S04]  /*2d80*/  UISETP.NE.AND UP0, UPT, UR4, 0x20, UPT ;  /* 0x000000200400788c */ /* 0x000fc8000bf05270 */
[----:B------:R-:W-:Y:S02]  /*2d90*/  USEL UR6, URZ, 0x1, UP0 ;  /* 0x00000001ff067887 */ /* 0x000fe40008000000 */
[----:B------:R-:W-:-:S04]  /*2da0*/  USEL UR4, UR4, URZ, UP0 ;  /* 0x000000ff04047287 */ /* 0x000fc80008000000 */
[----:B------:R-:W-:Y:S01]  /*2db0*/  ULEA UR5, UR4, UR21, 0x3 ;  /* 0x0000001504057291 */ /* 0x000fe2000f8e18ff */
[----:B------:R-:W-:-:S04]  /*2dc0*/  LOP3.LUT R2, R2, UR6, RZ, 0x3c, !PT ;  /* 0x0000000602027c12 */ /* 0x000fc8000f8e3cff */
[----:B-1----:R-:W-:-:S04]  /*2dd0*/  SHF.L.U32 R3, R2, 0x1f, RZ ;  /* 0x0000001f02037819 */ /* 0x002fc800000006ff */
[----:B------:R-:W1:Y:S02]  /*2de0*/  SYNCS.PHASECHK.TRANS64.TRYWAIT P0, [UR5], R3 ;  /* 0x00000003ff0075a7 */ /* 0x000e640008001105 */
[----:B-1----:R-:W-:Y:S05]  /*2df0*/  @!P0 BRA `(.L_x_46) ;  /* 0x0000006800808947 */ /* 0x002fea0003800000 */
.L_x_176:
        /* <DEDUP_REMOVED lines=9> */
.L_x_178:
        /* <DEDUP_REMOVED lines=9> */
.L_x_180:
        /* <DEDUP_REMOVED lines=9> */
.L_x_182:
        /* <DEDUP_REMOVED lines=9> */
.L_x_184:
        /* <DEDUP_REMOVED lines=9> */
.L_x_186:
        /* <DEDUP_REMOVED lines=9> */
.L_x_188:
        /* <DEDUP_REMOVED lines=9> */
.L_x_190:
        /* <DEDUP_REMOVED lines=9> */
.L_x_192:
        /* <DEDUP_REMOVED lines=9> */
.L_x_194:
        /* <DEDUP_REMOVED lines=9> */
.L_x_196:
        /* <DEDUP_REMOVED lines=9> */
.L_x_198:
        /* <DEDUP_REMOVED lines=9> */
.L_x_200:
        /* <DEDUP_REMOVED lines=9> */
.L_x_202:
        /* <DEDUP_REMOVED lines=9> */
.L_x_204:
        /* <DEDUP_REMOVED lines=9> */
.L_x_206:
        /* <DEDUP_REMOVED lines=9> */
.L_x_208:
        /* <DEDUP_REMOVED lines=9> */
.L_x_210:
        /* <DEDUP_REMOVED lines=9> */
.L_x_212:
        /* <DEDUP_REMOVED lines=9> */
.L_x_214:
        /* <DEDUP_REMOVED lines=9> */
.L_x_216:
        /* <DEDUP_REMOVED lines=9> */
.L_x_218:
        /* <DEDUP_REMOVED lines=9> */
.L_x_220:
        /* <DEDUP_REMOVED lines=9> */
.L_x_222:
        /* <DEDUP_REMOVED lines=9> */
.L_x_224:
        /* <DEDUP_REMOVED lines=9> */
.L_x_226:
        /* <DEDUP_REMOVED lines=9> */
.L_x_228:
        /* <DEDUP_REMOVED lines=9> */
.L_x_230:
        /* <DEDUP_REMOVED lines=9> */
.L_x_232:
[----:B------:R-:W-:-:S04]  /*3dc0*/  UIADD3 UR4, UPT, UPT, UR4, 0x1, URZ ;  /* 0x0000000104047890 */ /* 0x000fc8000fffe0ff */
[----:B------:R-:W-:-:S04]  /*3dd0*/  UISETP.NE.AND UP0, UPT, UR4, 0x20, UPT ;  /* 0x000000200400788c */ /* 0x000fc8000bf05270 */
[----:B------:R-:W-:Y:S02]  /*3de0*/  USEL UR5, URZ, 0x1, UP0 ;  /* 0x00000001ff057887 */ /* 0x000fe40008000000 */
[----:B------:R-:W-:-:S04]  /*3df0*/  USEL UR4, UR4, URZ, UP0 ;  /* 0x000000ff04047287 */ /* 0x000fc80008000000 */
[----:B------:R-:W-:Y:S01]  /*3e00*/  ULEA UR4, UR4, UR21, 0x3 ;  /* 0x0000001504047291 */ /* 0x000fe2000f8e18ff */
[----:B------:R-:W-:-:S04]  /*3e10*/  LOP3.LUT R2, R2, UR5, RZ, 0x3c, !PT ;  /* 0x0000000502027c12 */ /* 0x000fc8000f8e3cff */
[----:B------:R-:W-:Y:S01]  /*3e20*/  SHF.L.U32 R2, R2, 0x1f, RZ ;  /* 0x0000001f02027819 */ /* 0x000fe200000006ff */
[----:B-1----:R-:W-:-:S07]  /*3e30*/  IMAD.U32 R0, RZ, RZ, UR4 ;  /* 0x00000004ff007e24 */ /* 0x002fce000f8e00ff */
.L_x_75:
[----:B-1----:R1:W3:Y:S02]  /*3e40*/  SYNCS.PHASECHK.TRANS64.TRYWAIT P0, [R0+URZ], R2 ;  /* 0x00000002000075a7 */ /* 0x0022e400080011ff */
[----:B---3--:R-:W-:Y:S05]  /*3e50*/  @!P0 NANOSLEEP.SYNCS 0x989680 ;  /* 0x009896800000895d */ /* 0x008fea0003900000 */
[----:B------:R-:W3:Y:S02]  /*3e60*/  @!P0 SYNCS.PHASECHK.TRANS64 P0, [R0+URZ], R2 ;  /* 0x00000002000085a7 */ /* 0x000ee400080010ff */
[----:B--23--:R-:W-:Y:S05]  /*3e70*/  @P0 EXIT ;  /* 0x000000000000094d */ /* 0x00cfea0003800000 */
[----:B------:R-:W-:Y:S05]  /*3e80*/  BRA `(.L_x_75) ;  /* 0xfffffffc00ec7947 */ /* 0x000fea000383ffff */
.L_x_23:
[----:B------:R-:W2:Y:S02]  /*3e90*/  S2UR UR4, SR_CgaCtaId ;  /* 0x00000000000479c3 */ /* 0x000ea40000008800 */
[----:B--2---:R-:W-:-:S04]  /*3ea0*/  UISETP.NE.AND UP0, UPT, UR4, URZ, UPT ;  /* 0x000000ff0400728c */ /* 0x004fc8000bf05270 */
[----:B------:R-:W-:-:S09]  /*3eb0*/  UISETP.NE.OR UP0, UPT, UR17, 0x1, UP0 ;  /* 0x000000011100788c */ /* 0x000fd20008705670 */
[----:B------:R-:W-:Y:S05]  /*3ec0*/  BRA.U UP0, `(.L_x_76) ;  /* 0x00000005004c7547 */ /* 0x000fea000b800000 */
[----:B------:R-:W2:Y:S01]  /*3ed0*/  S2UR UR5, SR_CgaCtaId ;  /* 0x00000000000579c3 */ /* 0x000ea20000008800 */
[----:B------:R-:W-:Y:S01]  /*3ee0*/  UMOV UR4, 0x400 ;  /* 0x0000040000047882 */ /* 0x000fe20000000000 */
[----:B------:R-:W-:Y:S01]  /*3ef0*/  ISETP.GE.U32.AND P2, PT, R0, 0x4, PT ;  /* 0x000000040000780c */ /* 0x000fe20003f46070 */
[----:B------:R-:W-:Y:S01]  /*3f00*/  IMAD.MOV.U32 R12, RZ, RZ, 0x1 ;  /* 0x00000001ff0c7424 */ /* 0x000fe200078e00ff */
[----:B------:R-:W-:Y:S02]  /*3f10*/  CS2R R10, SRZ ;  /* 0x00000000000a7805 */ /* 0x000fe4000001ff00 */
[----:B------:R-:W-:Y:S01]  /*3f20*/  CS2R R8, SRZ ;  /* 0x0000000000087805 */ /* 0x000fe2000001ff00 */
[----:B--2---:R-:W-:-:S03]  /*3f30*/  ULEA UR6, UR5, UR4, 0x18 ;  /* 0x0000000405067291 */ /* 0x004fc6000f8ec0ff */
[----:B------:R-:W-:-:S09]  /*3f40*/  UMOV UR5, URZ ;  /* 0x000000ff00057c82 */ /* 0x000fd20008000000 */
.L_x_80:
[----:B------:R-:W-:Y:S02]  /*3f50*/  LEA R2, R8, UR6, 0x3 ;  /* 0x0000000608027c11 */ /* 0x000fe4000f8e18ff */
[----:B------:R-:W-:-:S03]  /*3f60*/  SHF.L.U32 R4, R9, 0x1f, RZ ;  /* 0x0000001f09047819 */ /* 0x000fc600000006ff */
[----:B------:R-:W-:Y:S01]  /*3f70*/  VIADD R5, R2, 0x2c0 ;  /* 0x000002c002057836 */ /* 0x000fe20000000000 */
[----:B------:R-:W2:Y:S02]  /*3f80*/  SYNCS.PHASECHK.TRANS64.TRYWAIT P0, [R2+URZ+0x2b0], R4 ;  /* 0x0002b004020075a7 */ /* 0x000ea400080011ff */
[----:B--2---:R-:W-:Y:S05]  /*3f90*/  @!P0 BRA `(.L_x_77) ;  /* 0x0000006000d08947 */ /* 0x004fea0003800000 */
.L_x_233:
[----:B------:R-:W-:Y:S01]  /*3fa0*/  ULEA UR4, UR5, UR6, 0x3 ;  /* 0x0000000605047291 */ /* 0x000fe2000f8e18ff */
[----:B--2---:R-:W-:Y:S01]  /*3fb0*/  PRMT R2, RZ, 0x654, R5 ;  /* 0x00000654ff027816 */ /* 0x004fe20000000005 */
[----:B------:R-:W-:Y:S01]  /*3fc0*/  @!P2 IMAD.MOV.U32 R4, RZ, RZ, 0x10 ;  /* 0x00000010ff04a424 */ /* 0x000fe200078e00ff */
[----:B------:R-:W-:Y:S01]  /*3fd0*/  SHF.L.U32 R5, R12, 0x1f, RZ ;  /* 0x0000001f0c057819 */ /* 0x000fe200000006ff */
[----:B------:R-:W-:Y:S01]  /*3fe0*/  UIADD3 UR7, UPT, UPT, UR4, 0x250, URZ ;  /* 0x0000025004077890 */ /* 0x000fe2000fffe0ff */
[----:B------:R2:W-:Y:S05]  /*3ff0*/  SYNCS.ARRIVE.TRANS64.RED.A1T0 RZ, [R2+URZ], RZ ;  /* 0x000000ff02ff79a7 */ /* 0x0005ea00081004ff */
[----:B------:R-:W-:Y:S01]  /*4000*/  IMAD.U32 R6, RZ, RZ, UR7 ;  /* 0x00000007ff067e24 */ /* 0x000fe2000f8e00ff */
[----:B------:R-:W3:Y:S04]  /*4010*/  SYNCS.PHASECHK.TRANS64.TRYWAIT P0, [UR4+0x260], R5 ;  /* 0x00026005ff0075a7 */ /* 0x000ee80008001104 */
[----:B------:R-:W-:Y:S01]  /*4020*/  PRMT R6, R0, 0x654, R6 ;  /* 0x0000065400067816 */ /* 0x000fe20000000006 */
[----:B--23--:R-:W-:Y:S06]  /*4030*/  @!P0 BRA `(.L_x_78) ;  /* 0x0000006000bc8947 */ /* 0x00cfec0003800000 */
.L_x_235:
[----:B------:R-:W-:Y:S01]  /*4040*/  ULEA UR8, UR5, UR6, 0x4 ;  /* 0x0000000605087291 */ /* 0x000fe2000f8e20ff */
[----:B------:R-:W-:Y:S01]  /*4050*/  SEL R3, R6, R3, !P2 ;  /* 0x0000000306037207 */ /* 0x000fe20005000000 */
[----:B------:R-:W-:Y:S01]  /*4060*/  UIADD3 UR9, UPT, UPT, UR4, 0x250, URZ ;  /* 0x0000025004097890 */ /* 0x000fe2000fffe0ff */
[----:B--2---:R-:W-:Y:S01]  /*4070*/  LEA R2, R11, UR6, 0x3 ;  /* 0x000000060b027c11 */ /* 0x004fe2000f8e18ff */
[----:B------:R-:W-:Y:S01]  /*4080*/  UIADD3 UR8, UPT, UPT, UR8, 0x2e0, URZ ;  /* 0x000002e008087890 */ /* 0x000fe2000fffe0ff */
[----:B------:R2:W-:Y:S01]  /*4090*/  @!P2 SYNCS.ARRIVE.TRANS64.RED RZ, [R3+URZ], R4 ;  /* 0x0000000403ffa9a7 */ /* 0x0005e200080004ff */
[----:B------:R-:W-:Y:S01]  /*40a0*/  UIADD3 UR4, UPT, UPT, UR5, 0x1, URZ ;  /* 0x0000000105047890 */ /* 0x000fe2000fffe0ff */
[----:B------:R-:W-:-:S03]  /*40b0*/  VIADD R8, R8, 0x1 ;  /* 0x0000000108087836 */ /* 0x000fc60000000000 */
[----:B------:R-:W-:Y:S02]  /*40c0*/  UISETP.NE.AND UP0, UPT, UR4, 0x2, UPT ;  /* 0x000000020400788c */ /* 0x000fe4000bf05270 */
[----:B------:R-:W-:Y:S01]  /*40d0*/  ISETP.NE.AND P0, PT, R8, 0x2, PT ;  /* 0x000000020800780c */ /* 0x000fe20003f05270 */
[----:B------:R-:W-:Y:S06]  /*40e0*/  UGETNEXTWORKID.BROADCAST [UR8], [UR9] ;  /* 0x00000000080073ca */ /* 0x000fec0008000100 */
[----:B------:R-:W-:Y:S02]  /*40f0*/  USEL UR7, URZ, 0x1, UP0 ;  /* 0x00000001ff077887 */ /* 0x000fe40008000000 */
[----:B------:R-:W-:-:S04]  /*4100*/  USEL UR5, UR4, URZ, UP0 ;  /* 0x000000ff04057287 */ /* 0x000fc80008000000 */
[----:B------:R-:W-:Y:S02]  /*4110*/  LOP3.LUT R12, R12, UR7, RZ, 0x3c, !PT ;  /* 0x000000070c0c7c12 */ /* 0x000fe4000f8e3cff */
[----:B--2---:R-:W-:-:S04]  /*4120*/  SHF.L.U32 R4, R10, 0x1f, RZ ;  /* 0x0000001f0a047819 */ /* 0x004fc800000006ff */
[----:B------:R-:W2:Y:S02]  /*4130*/  SYNCS.PHASECHK.TRANS64.TRYWAIT P1, [R2+URZ+0x250], R4 ;  /* 0x00025004020075a7 */ /* 0x000ea400080211ff */
[----:B--2---:R-:W-:Y:S05]  /*4140*/  @!P1 BRA `(.L_x_79) ;  /* 0x0000006000909947 */ /* 0x004fea0003800000 */
.L_x_236:
[C---:B--2---:R-:W-:Y:S01]  /*4150*/  LEA R4, R11.reuse, UR6, 0x4 ;  /* 0x000000060b047c11 */ /* 0x044fe2000f8e20ff */
[----:B------:R-:W-:Y:S01]  /*4160*/  VIADD R2, R2, 0x260 ;  /* 0x0000026002027836 */ /* 0x000fe20000000000 */
[----:B------:R-:W-:Y:S01]  /*4170*/  SEL R8, R8, RZ, P0 ;  /* 0x000000ff08087207 */ /* 0x000fe20000000000 */
[----:B------:R-:W-:-:S03]  /*4180*/  VIADD R11, R11, 0x1 ;  /* 0x000000010b0b7836 */ /* 0x000fc60000000000 */
[----:B------:R-:W2:Y:S01]  /*4190*/  LDS.128 R4, [R4+0x2e0] ;  /* 0x0002e00004047984 */ /* 0x000ea20000000c00 */
[----:B------:R-:W-:Y:S02]  /*41a0*/  PRMT R2, RZ, 0x654, R2 ;  /* 0x00000654ff027816 */ /* 0x000fe40000000002 */
[C---:B------:R-:W-:Y:S01]  /*41b0*/  ISETP.NE.AND P1, PT, R11.reuse, 0x2, PT ;  /* 0x000000020b00780c */ /* 0x040fe20003f25270 */
[----:B------:R-:W-:Y:S01]  /*41c0*/  @!PT LDS RZ, [RZ] ;  /* 0x00000000fffff984 */ /* 0x000fe20000000800 */
[----:B------:R-:W-:Y:S01]  /*41d0*/  @!PT LDS RZ, [RZ] ;  /* 0x00000000fffff984 */ /* 0x000fe20000000800 */
[----:B------:R-:W-:Y:S01]  /*41e0*/  @!PT LDS RZ, [RZ] ;  /* 0x00000000fffff984 */ /* 0x000fe20000000800 */
[----:B------:R-:W-:Y:S01]  /*41f0*/  @!PT LDS RZ, [RZ] ;  /* 0x00000000fffff984 */ /* 0x000fe20000000800 */
[----:B------:R3:W-:Y:S06]  /*4200*/  MEMBAR.ALL.CTA ;  /* 0x0000000000007992 */ /* 0x0007ec0000008000 */
[----:B---3--:R-:W3:Y:S01]  /*4210*/  FENCE.VIEW.ASYNC.S ;  /* 0x00000000000073c6 */ /* 0x008ee20000000000 */
[----:B------:R-:W-:Y:S01]  /*4220*/  SEL R11, R11, RZ, P1 ;  /* 0x000000ff0b0b7207 */ /* 0x000fe20000800000 */
[----:B---3--:R3:W-:Y:S01]  /*4230*/  SYNCS.ARRIVE.TRANS64.RED.A1T0 RZ, [R2+URZ], RZ ;  /* 0x000000ff02ff79a7 */ /* 0x0087e200081004ff */
[----:B--2---:R-:W-:-:S02]  /*4240*/  LOP3.LUT P3, RZ, R6, 0x1, RZ, 0xc0, !PT ;  /* 0x0000000106ff7812 */ /* 0x004fc4000786c0ff */
[----:B------:R-:W-:-:S04]  /*4250*/  SEL R4, RZ, 0x1, P1 ;  /* 0x00000001ff047807 */ /* 0x000fc80000800000 */
[----:B------:R-:W-:Y:S02]  /*4260*/  LOP3.LUT R10, R10, R4, RZ, 0x3c, !PT ;  /* 0x000000040a0a7212 */ /* 0x000fe400078e3cff */
[----:B---3--:R-:W-:-:S04]  /*4270*/  SEL R2, RZ, 0x1, P0 ;  /* 0x00000001ff027807 */ /* 0x008fc80000000000 */
[----:B------:R-:W-:Y:S01]  /*4280*/  LOP3.LUT R9, R9, R2, RZ, 0x3c, !PT ;  /* 0x0000000209097212 */ /* 0x000fe200078e3cff */
[----:B------:R-:W-:Y:S06]  /*4290*/  @P3 BRA `(.L_x_80) ;  /* 0xfffffffc002c3947 */ /* 0x000fec000383ffff */
[----:B------:R-:W-:Y:S01]  /*42a0*/  ULEA UR4, UR5, UR6, 0x3 ;  /* 0x0000000605047291 */ /* 0x000fe2000f8e18ff */
[----:B------:R-:W-:-:S08]  /*42b0*/  SHF.L.U32 R2, R12, 0x1f, RZ ;  /* 0x0000001f0c027819 */ /* 0x000fd000000006ff */
[----:B------:R-:W2:Y:S02]  /*42c0*/  SYNCS.PHASECHK.TRANS64 P0, [UR4+0x260], R2 ;  /* 0x00026002ff0075a7 */ /* 0x000ea40008001004 */
[----:B--2---:R-:W-:Y:S05]  /*42d0*/  @P0 BRA `(.L_x_81) ;  /* 0x0000000000080947 */ /* 0x004fea0003800000 */
[----:B------:R-:W2:Y:S02]  /*42e0*/  SYNCS.PHASECHK.TRANS64.TRYWAIT P0, [UR4+0x260], R2 ;  /* 0x00026002ff0075a7 */ /* 0x000ea40008001104 */
[----:B--2---:R-:W-:Y:S05]  /*42f0*/  @!P0 BRA `(.L_x_82) ;  /* 0x0000006000388947 */ /* 0x004fea0003800000 */
.L_x_81:
[----:B------:R-:W-:-:S04]  /*4300*/  UIADD3 UR7, UPT, UPT, UR5, 0x1, URZ ;  /* 0x0000000105077890 */ /* 0x000fc8000fffe0ff */
[----:B------:R-:W-:-:S04]  /*4310*/  UISETP.NE.AND UP0, UPT, UR7, 0x2, UPT ;  /* 0x000000020700788c */ /* 0x000fc8000bf05270 */
[----:B------:R-:W-:Y:S02]  /*4320*/  USEL UR8, URZ, 0x1, UP0 ;  /* 0x00000001ff087887 */ /* 0x000fe40008000000 */
[----:B------:R-:W-:-:S04]  /*4330*/  USEL UR7, UR7, URZ, UP0 ;  /* 0x000000ff07077287 */ /* 0x000fc80008000000 */
[----:B------:R-:W-:Y:S01]  /*4340*/  ULEA UR7, UR7, UR6, 0x3 ;  /* 0x0000000607077291 */ /* 0x000fe2000f8e18ff */
[----:B--2---:R-:W-:-:S04]  /*4350*/  LOP3.LUT R2, R12, UR8, RZ, 0x3c, !PT ;  /* 0x000000080c027c12 */ /* 0x004fc8000f8e3cff */
[----:B------:R-:W-:-:S04]  /*4360*/  SHF.L.U32 R0, R2, 0x1f, RZ ;  /* 0x0000001f02007819 */ /* 0x000fc800000006ff */
[----:B------:R-:W2:Y:S02]  /*4370*/  SYNCS.PHASECHK.TRANS64 P0, [UR7+0x260], R0 ;  /* 0x00026000ff0075a7 */ /* 0x000ea40008001007 */
[----:B-12---:R-:W-:Y:S05]  /*4380*/  @P0 EXIT ;  /* 0x000000000000094d */ /* 0x006fea0003800000 */
[----:B------:R-:W-:Y:S02]  /*4390*/  SHF.L.U32 R2, R2, 0x1f, RZ ;  /* 0x0000001f02027819 */ /* 0x000fe400000006ff */
[----:B------:R-:W-:-:S07]  /*43a0*/  MOV R0, UR7 ;  /* 0x0000000700007c02 */ /* 0x000fce0008000f00 */
.L_x_83:
[----:B-1----:R1:W2:Y:S02]  /*43b0*/  SYNCS.PHASECHK.TRANS64.TRYWAIT P0, [R0+URZ+0x260], R2 ;  /* 0x00026002000075a7 */ /* 0x0022a400080011ff */
[----:B--2---:R-:W-:Y:S05]  /*43c0*/  @!P0 NANOSLEEP.SYNCS 0x989680 ;  /* 0x009896800000895d */ /* 0x004fea0003900000 */
[----:B------:R-:W2:Y:S02]  /*43d0*/  @!P0 SYNCS.PHASECHK.TRANS64 P0, [R0+URZ+0x260], R2 ;  /* 0x00026002000085a7 */ /* 0x000ea400080010ff */
[----:B--2---:R-:W-:Y:S05]  /*43e0*/  @P0 EXIT ;  /* 0x000000000000094d */ /* 0x004fea0003800000 */
[----:B------:R-:W-:Y:S05]  /*43f0*/  BRA `(.L_x_83) ;  /* 0xfffffffc00ec7947 */ /* 0x000fea000383ffff */
.L_x_76:
[----:B------:R-:W-:Y:S05]  /*4400*/  BRA.U UP4, `(.L_x_84) ;  /* 0x0000000d04847547 */ /* 0x000fea000b800000 */
[----:B------:R-:W2:Y:S01]  /*4410*/  S2UR UR7, SR_CgaCtaId ;  /* 0x00000000000779c3 */ /* 0x000ea20000008800 */
[----:B------:R-:W-:Y:S01]  /*4420*/  UMOV UR4, 0x40 ;  /* 0x0000004000047882 */ /* 0x000fe20000000000 */
[----:B------:R-:W-:Y:S01]  /*4430*/  NOP ;  /* 0x0000000000007918 */ /* 0x000fe20000000000 */
[----:B------:R-:W-:Y:S01]  /*4440*/  UMOV UR6, 0x400 ;  /* 0x0000040000067882 */ /* 0x000fe20000000000 */
[----:B--2---:R-:W-:Y:S02]  /*4450*/  ULEA UR5, UR7, UR4, 0x18 ;  /* 0x0000000407057291 */ /* 0x004fe4000f8ec0ff */
[----:B------:R-:W-:-:S07]  /*4460*/  ULEA UR6, UR7, UR6, 0x18 ;  /* 0x0000000607067291 */ /* 0x000fce000f8ec0ff */
[----:B------:R-:W2:Y:S02]  /*4470*/  LDS.U8 R0, [UR5+0x1c] ;  /* 0x00001c05ff007984 */ /* 0x000ea40008000000 */
[----:B--2---:R-:W-:-:S13]  /*4480*/  ISETP.NE.AND P0, PT, R0, RZ, PT ;  /* 0x000000ff0000720c */ /* 0x004fda0003f05270 */
[----:B------:R-:W-:Y:S05]  /*4490*/  @P0 BRA `(.L_x_85) ;  /* 0x0000000000580947 */ /* 0x000fea0003800000 */
[----:B------:R-:W-:-:S13]  /*44a0*/  ELECT P0, URZ, PT ;  /* 0x0000000000ff782f */ /* 0x000fda0003800000 */
[----:B------:R-:W-:Y:S05]  /*44b0*/  @!P0 BRA `(.L_x_86) ;  /* 0x0000000000608947 */ /* 0x000fea0003800000 */
[----:B------:R-:W-:Y:S01]  /*44c0*/  UMOV UR4, 0x10 ;  /* 0x0000001000047882 */ /* 0x000fe20000000000 */
[----:B------:R-:W-:Y:S01]  /*44d0*/  HFMA2 R0, -RZ, RZ, 0, 5.9604644775390625e-08 ;  /* 0x00000001ff007431 */ /* 0x000fe200000001ff */
[----:B------:R-:W-:-:S03]  /*44e0*/  MOV R3, 0xffff ;  /* 0x0000ffff00037802 */ /* 0x000fc60000000f00 */
[----:B------:R-:W-:Y:S04]  /*44f0*/  DEPBAR.LE SB2, 0x36 ;  /* 0x0000ad800000791a */ /* 0x000fe80000000000 */
[----:B------:R-:W2:Y:S02]  /*4500*/  UTCATOMSWS.FIND_AND_SET.ALIGN UP0, UR4, UR4 ;  /* 0x00000004000475e3 */ /* 0x000ea40008000800 */
[----:B--2---:R-:W-:Y:S01]  /*4510*/  MOV R4, UR4 ;  /* 0x0000000400047c02 */ /* 0x004fe20008000f00 */
[----:B------:R-:W-:Y:S06]  /*4520*/  BRA.U UP0, `(.L_x_87) ;  /* 0x0000000100187547 */ /* 0x000fec000b800000 */
.L_x_88:
[----:B------:R-:W-:Y:S05]  /*4530*/  NANOSLEEP 0x64 ;  /* 0x000000640000795d */ /* 0x000fea0003800000 */
[----:B------:R-:W-:-:S05]  /*4540*/  UMOV UR4, 0x10 ;  /* 0x0000001000047882 */ /* 0x000fca0000000000 */
[----:B------:R-:W-:Y:S04]  /*4550*/  DEPBAR.LE SB2, 0x36 ;  /* 0x0000ad800000791a */ /* 0x000fe80000000000 */
[----:B------:R-:W2:Y:S02]  /*4560*/  UTCATOMSWS.FIND_AND_SET.ALIGN UP0, UR4, UR4 ;  /* 0x00000004000475e3 */ /* 0x000ea40008000800 */
[----:B--2---:R-:W-:Y:S01]  /*4570*/  MOV R4, UR4 ;  /* 0x0000000400047c02 */ /* 0x004fe20008000f00 */
[----:B------:R-:W-:Y:S05]  /*4580*/  BRA.U !UP0, `(.L_x_88) ;  /* 0xfffffffd08e87547 */ /* 0x000fea000b83ffff */
.L_x_87:
[-C--:B------:R-:W-:Y:S02]  /*4590*/  SHF.L.U32 R3, R3, R4.reuse, RZ ;  /* 0x0000000403037219 */ /* 0x080fe400000006ff */
[----:B------:R-:W-:Y:S01]  /*45a0*/  SHF.L.U32 R0, R0, R4, RZ ;  /* 0x0000000400007219 */ /* 0x000fe200000006ff */
[----:B------:R-:W-:Y:S02]  /*45b0*/  IMAD.SHL.U32 R4, R4, 0x20, RZ ;  /* 0x0000002004047824 */ /* 0x000fe400078e00ff */
[----:B------:R2:W-:Y:S04]  /*45c0*/  ATOMS.OR RZ, [UR5+0x14], R3 ;  /* 0x00001403ffff798c */ /* 0x0005e8000b000005 */
[----:B------:R2:W-:Y:S04]  /*45d0*/  ATOMS.OR RZ, [UR5+0x18], R0 ;  /* 0x00001800ffff798c */ /* 0x0005e8000b000005 */
[----:B------:R2:W-:Y:S01]  /*45e0*/  STS [UR6+0x300], R4 ;  /* 0x00030004ff007988 */ /* 0x0005e20008000806 */
[----:B------:R-:W-:Y:S05]  /*45f0*/  BRA `(.L_x_86) ;  /* 0x0000000000107947 */ /* 0x000fea0003800000 */
.L_x_85:
[----:B------:R-:W-:Y:S02]  /*4600*/  MOV R0, 0xffffffff ;  /* 0xffffffff00007802 */ /* 0x000fe40000000f00 */
[----:B------:R-:W-:-:S03]  /*4610*/  MOV R4, 0x4640 ;  /* 0x0000464000047802 */ /* 0x000fc60000000f00 */
[----:B------:R2:W-:Y:S04]  /*4620*/  STS [UR6+0x300], R0 ;  /* 0x00030000ff007988 */ /* 0x0005e80008000806 */
[----:B-12--5:R-:W-:Y:S05]  /*4630*/  CALL.REL.NOINC `($__internal_1_$__cuda_sm10x_tcgen05_guardrail_trap_phase_invalid_during_alloc) ;  /* 0x0000006400807944 */ /* 0x026fea0003c00000 */
.L_x_86:
[----:B------:R-:W-:Y:S05]  /*4640*/  WARPSYNC.ALL ;  /* 0x0000000000007948 */ /* 0x000fea0003800000 */
[----:B------:R-:W3:Y:S01]  /*4650*/  S2UR UR4, SR_CgaCtaId ;  /* 0x00000000000479c3 */ /* 0x000ee20000008800 */
[----:B------:R-:W-:Y:S01]  /*4660*/  UMOV UR13, 0x400 ;  /* 0x00000400000d7882 */ /* 0x000fe20000000000 */
[----:B------:R-:W-:-:S06]  /*4670*/  NOP ;  /* 0x0000000000007918 */ /* 0x000fcc0000000000 */
[----:B------:R-:W-:Y:S06]  /*4680*/  BAR.ARV 0x6, 0xa0 ;  /* 0x0182800000007b1d */ /* 0x000fec0000002000 */
[----:B------:R-:W4:Y:S01]  /*4690*/  LDCU UR5, c[0x0][0x38c] ;  /* 0x00007180ff0577ac */ /* 0x000f220008000800 */
[----:B------:R-:W-:Y:S01]  /*46a0*/  LOP3.LUT R2, R2, 0xffff, RZ, 0xc0, !PT ;  /* 0x0000ffff02027812 */ /* 0x000fe200078ec0ff */
[----:B------:R-:W-:Y:S01]  /*46b0*/  IMAD.MOV.U32 R11, RZ, RZ, 0x1 ;  /* 0x00000001ff0b7424 */ /* 0x000fe200078e00ff */
[----:B------:R-:W-:Y:S01]  /*46c0*/  CS2R R8, SRZ ;  /* 0x0000000000087805 */ /* 0x000fe2000001ff00 */
[----:B------:R-:W1:Y:S01]  /*46d0*/  LDCU UR8, c[0x0][0x38c] ;  /* 0x00007180ff0877ac */ /* 0x000e620008000800 */
[----:B------:R-:W-:Y:S01]  /*46e0*/  R2UR UR15, R2 ;  /* 0x00000000020f72ca */ /* 0x000fe200000e0000 */
[----:B------:R-:W-:Y:S01]  /*46f0*/  IMAD.MOV.U32 R10, RZ, RZ, RZ ;  /* 0x000000ffff0a7224 */ /* 0x000fe200078e00ff */
[----:B------:R-:W-:Y:S01]  /*4700*/  UMOV UR18, URZ ;  /* 0x000000ff00127c82 */ /* 0x000fe20008000000 */
[----:B------:R-:W-:Y:S01]  /*4710*/  UMOV UR10, URZ ;  /* 0x000000ff000a7c82 */ /* 0x000fe20008000000 */
[----:B---3--:R-:W-:Y:S01]  /*4720*/  ULEA UR13, UR4, UR13, 0x18 ;  /* 0x0000000d040d7291 */ /* 0x008fe2000f8ec0ff */
[----:B------:R-:W-:Y:S01]  /*4730*/  UMOV UR20, 0x0 ;  /* 0x0000000000147882 */ /* 0x000fe20000000000 */
[----:B------:R-:W-:-:S02]  /*4740*/  UMOV UR21, 0x4200910 ;  /* 0x0420091000157882 */ /* 0x000fc40000000000 */
[----:B------:R-:W-:Y:S02]  /*4750*/  UIADD3 UR6, UPT, UPT, UR13, 0x8800, URZ ;  /* 0x000088000d067890 */ /* 0x000fe4000fffe0ff */
[----:B------:R-:W-:Y:S02]  /*4760*/  UIADD3 UR7, UPT, UPT, UR13, 0x18800, URZ ;  /* 0x000188000d077890 */ /* 0x000fe4000fffe0ff */
[----:B----4-:R-:W-:Y:S01]  /*4770*/  UIADD3 UR5, UPT, UPT, UR5, 0x7, URZ ;  /* 0x0000000705057890 */ /* 0x010fe2000fffe0ff */
[----:B--2---:R-:W2:Y:S01]  /*4780*/  LDS R0, [UR13+0x300] ;  /* 0x0003000dff007984 */ /* 0x004ea20008000800 */
[----:B------:R-:W-:Y:S02]  /*4790*/  USHF.R.U32.HI UR6, URZ, 0x4, UR6 ;  /* 0x00000004ff067899 */ /* 0x000fe40008011606 */
[----:B------:R-:W-:Y:S02]  /*47a0*/  USHF.R.S32.HI UR4, URZ, 0x1f, UR5 ;  /* 0x0000001fff047899 */ /* 0x000fe40008011405 */
[----:B------:R-:W-:-:S02]  /*47b0*/  ULOP3.LUT UR6, UR6, 0x3fff, URZ, 0xc0, !UPT ;  /* 0x00003fff06067892 */ /* 0x000fc4000f8ec0ff */
[----:B------:R-:W-:Y:S02]  /*47c0*/  ULEA.HI UR4, UR4, UR5, URZ, 0x3 ;  /* 0x0000000504047291 */ /* 0x000fe4000f8f18ff */
[----:B------:R-:W-:Y:S02]  /*47d0*/  USHF.R.U32.HI UR5, URZ, 0x4, UR7 ;  /* 0x00000004ff057899 */ /* 0x000fe40008011607 */
[----:B------:R-:W-:Y:S02]  /*47e0*/  USHF.R.S32.HI UR22, URZ, 0x3, UR4 ;  /* 0x00000003ff167899 */ /* 0x000fe40008011404 */
[----:B------:R-:W-:Y:S02]  /*47f0*/  ULOP3.LUT UR5, UR5, 0x3fff, URZ, 0xc0, !UPT ;  /* 0x00003fff05057892 */ /* 0x000fe4000f8ec0ff */
[----:B------:R-:W-:Y:S02]  /*4800*/  UISETP.LT.AND UP0, UPT, UR22, 0x1, UPT ;  /* 0x000000011600788c */ /* 0x000fe4000bf01270 */
[----:B------:R-:W-:-:S02]  /*4810*/  ULOP3.LUT UR16, UR6, 0x10000, URZ, 0xfc, !UPT ;  /* 0x0001000006107892 */ /* 0x000fc4000f8efcff */
[----:B------:R-:W-:Y:S02]  /*4820*/  USEL UR23, UR22, 0x1, !UP0 ;  /* 0x0000000116177887 */ /* 0x000fe4000c000000 */
[----:B------:R-:W-:Y:S02]  /*4830*/  ULOP3.LUT UR17, UR5, 0x10000, URZ, 0xfc, !UPT ;  /* 0x0001000005117892 */ /* 0x000fe4000f8efcff */
[----:B------:R-:W-:Y:S02]  /*4840*/  UIADD3 UR23, UPT, UPT, -UR23, URZ, URZ ;  /* 0x000000ff17177290 */ /* 0x000fe4000fffe1ff */
[----:B-1----:R-:W-:Y:S01]  /*4850*/  UISETP.GE.AND UP4, UPT, UR8, 0x1, UPT ;  /* 0x000000010800788c */ /* 0x002fe2000bf86270 */
[----:B--2---:R-:W-:-:S15]  /*4860*/  R2UR UR24, R0 ;  /* 0x00000000001872ca */ /* 0x004fde00000e0000 */
.L_x_95:
[----:B------:R-:W-:Y:S02]  /*4870*/  LEA R0, R10, UR13, 0x3 ;  /* 0x0000000d0a007c11 */ /* 0x000fe4000f8e18ff */
[----:B------:R-:W-:Y:S02]  /*4880*/  SHF.L.U32 R2, R9, 0x1f, RZ ;  /* 0x0000001f09027819 */ /* 0x000fe400000006ff */
[----:B------:R-:W-:Y:S01]  /*4890*/  PLOP3.LUT P0, PT, PT, PT, UP4, 0x80, 0x8 ;  /* 0x000000000008781c */ /* 0x000fe20003f0f048 */
[----:B------:R-:W-:Y:S01]  /*48a0*/  VIADD R3, R0, 0x260 ;  /* 0x0000026000037836 */ /* 0x000fe20000000000 */
[----:B-1----:R-:W1:Y:S02]  /*48b0*/  SYNCS.PHASECHK.TRANS64.TRYWAIT P1, [R0+URZ+0x250], R2 ;  /* 0x00025002000075a7 */ /* 0x002e6400080211ff */
[----:B-1-3--:R-:W-:Y:S09]  /*48c0*/  @!P1 BRA `(.L_x_89) ;  /* 0x0000005800dc9947 */ /* 0x00aff20003800000 */
.L_x_238:
[----:B------:R-:W-:Y:S01]  /*48d0*/  LEA R4, R10, UR13, 0x4 ;  /* 0x0000000d0a047c11 */ /* 0x000fe2000f8e20ff */
[----:B------:R-:W-:Y:S01]  /*48e0*/  @UP4 ULEA UR4, UR10, UR13, 0x3 ;  /* 0x0000000d0a044291 */ /* 0x000fe2000f8e18ff */
[----:B------:R-:W-:Y:S01]  /*48f0*/  PLOP3.LUT P2, PT, PT, PT, PT, 0x80, 0x8 ;  /* 0x000000000008781c */ /* 0x000fe20003f4f070 */
[----:B------:R-:W-:Y:S01]  /*4900*/  ULEA UR19, UR18, UR13, 0x3 ;  /* 0x0000000d12137291 */ /* 0x000fe2000f8e18ff */
[----:B------:R-:W-:Y:S02]  /*4910*/  PRMT R3, RZ, 0x654, R3 ;  /* 0x00000654ff037816 */ /* 0x000fe40000000003 */
[----:B------:R-:W2:Y:S01]  /*4920*/  LDS.128 R4, [R4+0x2e0] ;  /* 0x0002e00004047984 */ /* 0x000ea20000000c00 */
[----:B-1----:R-:W-:Y:S02]  /*4930*/  @P0 SHF.L.U32 R2, R8, 0x1f, RZ ;  /* 0x0000001f08020819 */ /* 0x002fe400000006ff */
[----:B------:R-:W-:Y:S01]  /*4940*/  SHF.L.U32 R0, R11, 0x1f, RZ ;  /* 0x0000001f0b007819 */ /* 0x000fe200000006ff */
[----:B------:R-:W-:Y:S01]  /*4950*/  @!PT LDS RZ, [RZ] ;  /* 0x00000000fffff984 */ /* 0x000fe20000000800 */
[----:B------:R-:W-:Y:S01]  /*4960*/  @!PT LDS RZ, [RZ] ;  /* 0x00000000fffff984 */ /* 0x000fe20000000800 */
[----:B------:R-:W-:Y:S01]  /*4970*/  @!PT LDS RZ, [RZ] ;  /* 0x00000000fffff984 */ /* 0x000fe20000000800 */
[----:B------:R-:W-:Y:S01]  /*4980*/  @!PT LDS RZ, [RZ] ;  /* 0x00000000fffff984 */ /* 0x000fe20000000800 */
[----:B------:R1:W-:Y:S06]  /*4990*/  MEMBAR.ALL.CTA ;  /* 0x0000000000007992 */ /* 0x0003ec0000008000 */
[----:B-1----:R-:W1:Y:S02]  /*49a0*/  FENCE.VIEW.ASYNC.S ;  /* 0x00000000000073c6 */ /* 0x002e640000000000 */
[----:B-1----:R1:W-:Y:S01]  /*49b0*/  SYNCS.ARRIVE.TRANS64.RED.A1T0 RZ, [R3+URZ], RZ ;  /* 0x000000ff03ff79a7 */ /* 0x0023e200081004ff */
[----:B------:R1:W3:Y:S01]  /*49c0*/  @P0 SYNCS.PHASECHK.TRANS64.TRYWAIT P2, [UR4], R2 ;  /* 0x00000002ff0005a7 */ /* 0x0002e20008041104 */
[----:B--2---:R-:W-:Y:S01]  /*49d0*/  LOP3.LUT P1, RZ, R6, 0x1, RZ, 0xc0, !PT ;  /* 0x0000000106ff7812 */ /* 0x004fe2000782c0ff */
[----:B------:R-:W2:Y:S02]  /*49e0*/  SYNCS.PHASECHK.TRANS64.TRYWAIT P0, [UR19+0x290], R0 ;  /* 0x00029000ff0075a7 */ /* 0x000ea40008001113 */
[----:B-123--:R-:W-:Y:S10]  /*49f0*/  @!P0 BRA `(.L_x_90) ;  /* 0x0000005800a48947 */ /* 0x00eff40003800000 */
.L_x_240:
[----:B------:R-:W-:Y:S01]  /*4a00*/  IADD3 R10, PT, PT, R10, 0x1, RZ ;  /* 0x000000010a0a7810 */ /* 0x000fe20007ffe0ff */
[----:B------:R-:W-:Y:S06]  /*4a10*/  BRA.U !UP4, `(.L_x_91) ;  /* 0x000000010ca07547 */ /* 0x000fec000b800000 */
[----:B------:R-:W-:Y:S02]  /*4a20*/  ULEA.HI UR4, UR18, UR18, URZ, 0x1 ;  /* 0x0000001212047291 */ /* 0x000fe4000f8f08ff */
[----:B------:R-:W-:Y:S02]  /*4a30*/  UPLOP3.LUT UP2, UPT, UPT, UPT, UPT, 0x40, 0x4 ;  /* 0x000000000004789c */ /* 0x000fe40003f4e870 */
[----:B------:R-:W-:Y:S02]  /*4a40*/  USHF.L.U32 UR5, UR4, 0x6, URZ ;  /* 0x0000000604057899 */ /* 0x000fe400080006ff */
[----:B------:R-:W-:Y:S02]  /*4a50*/  ULOP3.LUT UR14, UR4, 0xffe, URZ, 0xc0, !UPT ;  /* 0x00000ffe040e7892 */ /* 0x000fe4000f8ec0ff */
[----:B------:R-:W-:Y:S02]  /*4a60*/  ULOP3.LUT UR4, UR5, 0xffffff80, URZ, 0xc0, !UPT ;  /* 0xffffff8005047892 */ /* 0x000fe4000f8ec0ff */
[----:B------:R-:W-:-:S02]  /*4a70*/  UIADD3 UR14, UPT, UPT, -UR14, UR18, URZ ;  /* 0x000000120e0e7290 */ /* 0x000fc4000fffe1ff */
[----:B------:R-:W-:Y:S01]  /*4a80*/  UIADD3 UR4, UPT, UPT, UR24, UR4, URZ ;  /* 0x0000000418047290 */ /* 0x000fe2000fffe0ff */
[----:B------:R-:W-:Y:S01]  /*4a90*/  UMOV UR12, UR23 ;  /* 0x00000017000c7c82 */ /* 0x000fe20008000000 */
[----:B------:R-:W-:Y:S02]  /*4aa0*/  UMOV UR11, UR22 ;  /* 0x00000016000b7c82 */ /* 0x000fe40008000000 */
[----:B------:R-:W-:Y:S01]  /*4ab0*/  ULEA UR14, UR14, UR4, 0x14 ;  /* 0x000000040e0e7291 */ /* 0x000fe2000f8ea0ff */
[----:B------:R-:W-:-:S11]  /*4ac0*/  UMOV UR5, UR10 ;  /* 0x0000000a00057c82 */ /* 0x000fd60008000000 */
.L_x_94:
[----:B------:R-:W-:Y:S02]  /*4ad0*/  UIADD3 UR12, UPT, UPT, UR12, 0x1, URZ ;  /* 0x000000010c0c7890 */ /* 0x000fe4000fffe0ff */
[----:B--2---:R-:W-:Y:S02]  /*4ae0*/  ULEA UR6, UR5, UR13, 0x3 ;  /* 0x0000000d05067291 */ /* 0x004fe4000f8e18ff */
[----:B------:R-:W-:Y:S01]  /*4af0*/  UISETP.NE.AND UP3, UPT, UR12, URZ, UPT ;  /* 0x000000ff0c00728c */ /* 0x000fe2000bf65270 */
[----:B---3--:R-:W-:Y:S10]  /*4b00*/  @P2 BRA `(.L_x_92) ;  /* 0x00000000000c2947 */ /* 0x008ff40003800000 */
[----:B-1----:R-:W-:Y:S04]  /*4b10*/  SHF.L.U32 R2, R8, 0x1f, RZ ;  /* 0x0000001f08027819 */ /* 0x002fe800000006ff */
[----:B------:R-:W1:Y:S02]  /*4b20*/  SYNCS.PHASECHK.TRANS64.TRYWAIT P0, [UR6], R2 ;  /* 0x00000002ff0075a7 */ /* 0x000e640008001106 */
[----:B-1----:R-:W-:Y:S05]  /*4b30*/  @!P0 BRA `(.L_x_93) ;  /* 0x00000058006c8947 */ /* 0x002fea0003800000 */
.L_x_92:
[----:B------:R-:W-:Y:S01]  /*4b40*/  UISETP.NE.AND UP0, UPT, UR11, 0x1, UPT ;  /* 0x000000010b00788c */ /* 0x000fe2000bf05270 */
[----:B------:R-:W-:Y:S01]  /*4b50*/  PLOP3.LUT P2, PT, PT, PT, PT, 0x80, 0x8 ;  /* 0x000000000008781c */ /* 0x000fe20003f4f070 */
[----:B------:R-:W-:Y:S02]  /*4b60*/  UIADD3 UR4, UPT, UPT, UR5, 0x1, URZ ;  /* 0x0000000105047890 */ /* 0x000fe4000fffe0ff */
[----:B------:R-:W-:Y:S02]  /*4b70*/  ULEA UR8, UR5, UR17, 0x8 ;  /* 0x0000001105087291 */ /* 0x000fe4000f8e40ff */
[----:B------:R-:W-:Y:S01]  /*4b80*/  UISETP.NE.AND UP1, UPT, UR4, 0x20, UPT ;  /* 0x000000200400788c */ /* 0x000fe2000bf25270 */
[----:B------:R-:W-:Y:S01]  /*4b90*/  PLOP3.LUT P0, PT, PT, PT, UP0, 0x80, 0x8 ;  /* 0x000000000008781c */ /* 0x000fe20003f0f008 */
[----:B------:R-:W-:Y:S02]  /*4ba0*/  UIADD3 UR11, UPT, UPT, UR11, -0x1, URZ ;  /* 0xffffffff0b0b7890 */ /* 0x000fe4000fffe0ff */
[----:B------:R-:W-:Y:S02]  /*4bb0*/  USEL UR7, URZ, 0x1, UP1 ;  /* 0x00000001ff077887 */ /* 0x000fe40008800000 */
[----:B------:R-:W-:Y:S01]  /*4bc0*/  USEL UR10, UR4, URZ, UP1 ;  /* 0x000000ff040a7287 */ /* 0x000fe20008800000 */
[----:B------:R-:W-:Y:S03]  /*4bd0*/  UMOV UR9, 0xc0004010 ;  /* 0xc000401000097882 */ /* 0x000fe60000000000 */
[----:B------:R-:W-:Y:S01]  /*4be0*/  @UP0 ULEA UR4, UR10, UR13, 0x3 ;  /* 0x0000000d0a040291 */ /* 0x000fe2000f8e18ff */
[----:B------:R-:W-:Y:S01]  /*4bf0*/  LOP3.LUT R8, R8, UR7, RZ, 0x3c, !PT ;  /* 0x0000000708087c12 */ /* 0x000fe2000f8e3cff */
[----:B------:R-:W-:Y:S03]  /*4c00*/  UMOV UR7, 0xc0004010 ;  /* 0xc000401000077882 */ /* 0x000fe60000000000 */
[----:B-1----:R-:W-:Y:S04]  /*4c10*/  @P0 SHF.L.U32 R0, R8, 0x1f, RZ ;  /* 0x0000001f08000819 */ /* 0x002fe800000006ff */
[----:B------:R2:W3:Y:S01]  /*4c20*/  @P0 SYNCS.PHASECHK.TRANS64.TRYWAIT P2, [UR4], R0 ;  /* 0x00000000ff0005a7 */ /* 0x0004e20008041104 */
[----:B------:R-:W-:Y:S02]  /*4c30*/  UIADD3 UR4, UPT, UPT, UR6, 0x100, URZ ;  /* 0x0000010006047890 */ /* 0x000fe4000fffe0ff */
[----:B------:R-:W-:Y:S03]  /*4c40*/  ULEA UR6, UR5, UR16, 0x7 ;  /* 0x0000001005067291 */ /* 0x000fe6000f8e38ff */
[----:B------:R-:W-:Y:S06]  /*4c50*/  UMOV UR5, UR10 ;  /* 0x0000000a00057c82 */ /* 0x000fec0008000000 */
[----:B------:R2:W-:Y:S01]  /*4c60*/  UTCHMMA gdesc[UR6], gdesc[UR8], tmem[UR14], tmem[UR20], idesc[UR21], UP2 ;  /* 0x00ff1408060075ea */ /* 0x0005e2000900000e */
[----:B------:R-:W-:Y:S01]  /*4c70*/  UPLOP3.LUT UP2, UPT, UPT, UPT, UPT, 0x80, 0x8 ;  /* 0x000000000008789c */ /* 0x000fe20003f4f070 */
[----:B------:R2:W-:Y:S01]  /*4c80*/  UTCBAR.MULTICAST [UR4], URZ, UR15 ;  /* 0x000000ff040073e9 */ /* 0x0005e2000800080f */
[----:B------:R-:W-:Y:S09]  /*4c90*/  BRA.U UP3, `(.L_x_94) ;  /* 0xfffffffd038c7547 */ /* 0x000ff2000b83ffff */
.L_x_91:
[----:B--2---:R-:W-:Y:S01]  /*4ca0*/  UIADD3 UR4, UPT, UPT, UR18, 0x1, URZ ;  /* 0x0000000112047890 */ /* 0x004fe2000fffe0ff */
[C---:B------:R-:W-:Y:S01]  /*4cb0*/  ISETP.NE.AND P0, PT, R10.reuse, 0x2, PT ;  /* 0x000000020a00780c */ /* 0x040fe20003f05270 */
[----:B------:R-:W-:Y:S02]  /*4cc0*/  UIADD3 UR5, UPT, UPT, UR19, 0x270, URZ ;  /* 0x0000027013057890 */ /* 0x000fe4000fffe0ff */
[----:B------:R-:W-:Y:S01]  /*4cd0*/  UISETP.NE.AND UP0, UPT, UR4, 0x4, UPT ;  /* 0x000000040400788c */ /* 0x000fe2000bf05270 */
[----:B-1----:R-:W-:Y:S02]  /*4ce0*/  SEL R0, RZ, 0x1, P0 ;  /* 0x00000001ff007807 */ /* 0x002fe40000000000 */
[----:B------:R-:W-:Y:S01]  /*4cf0*/  SEL R10, R10, RZ, P0 ;  /* 0x000000ff0a0a7207 */ /* 0x000fe20000000000 */
[----:B------:R-:W-:Y:S01]  /*4d00*/  USEL UR6, URZ, 0x1, UP0 ;  /* 0x00000001ff067887 */ /* 0x000fe20008000000 */
[----:B------:R-:W-:Y:S01]  /*4d10*/  LOP3.LUT R9, R9, R0, RZ, 0x3c, !PT ;  /* 0x0000000009097212 */ /* 0x000fe200078e3cff */
[----:B------:R-:W-:Y:S01]  /*4d20*/  USEL UR18, UR4, URZ, UP0 ;  /* 0x000000ff04127287 */ /* 0x000fe20008000000 */
[----:B------:R1:W-:Y:S03]  /*4d30*/  UTCBAR [UR5], URZ ;  /* 0x000000ff050073e9 */ /* 0x0003e600080000ff */
[----:B------:R-:W-:Y:S01]  /*4d40*/  LOP3.LUT R11, R11, UR6, RZ, 0x3c, !PT ;  /* 0x000000060b0b7c12 */ /* 0x000fe2000f8e3cff */
[----:B------:R-:W-:Y:S07]  /*4d50*/  @P1 BRA `(.L_x_95) ;  /* 0xfffffff800c41947 */ /* 0x000fee000383ffff */
[----:B------:R-:W2:Y:S01]  /*4d60*/  S2UR UR8, SR_CgaCtaId ;  /* 0x00000000000879c3 */ /* 0x000ea20000008800 */
[----:B------:R-:W-:Y:S01]  /*4d70*/  ELECT P0, URZ, PT ;  /* 0x0000000000ff782f */ /* 0x000fe20003800000 */
[----:B------:R-:W-:Y:S01]  /*4d80*/  IMAD.MOV.U32 R0, RZ, RZ, 0x1 ;  /* 0x00000001ff007424 */ /* 0x000fe200078e00ff */
[----:B------:R-:W-:Y:S01]  /*4d90*/  UIADD3 UR13, UPT, UPT, UR13, 0x290, URZ ;  /* 0x000002900d0d7890 */ /* 0x000fe2000fffe0ff */
[----:B------:R-:W-:Y:S01]  /*4da0*/  SHF.L.U32 R2, R11, 0x1f, RZ ;  /* 0x0000001f0b027819 */ /* 0x000fe200000006ff */
[----:B------:R-:W-:-:S03]  /*4db0*/  UMOV UR4, 0x40 ;  /* 0x0000004000047882 */ /* 0x000fc60000000000 */
[----:B------:R-:W-:Y:S01]  /*4dc0*/  UVIRTCOUNT.DEALLOC.SMPOOL 0x80 ;  /* 0x000000800000784c */ /* 0x000fe20000000000 */
[----:B--2---:R-:W-:Y:S02]  /*4dd0*/  ULEA UR8, UR8, UR4, 0x18 ;  /* 0x0000000408087291 */ /* 0x004fe4000f8ec0ff */
[----:B------:R-:W-:-:S07]  /*4de0*/  ULEA UR4, UR18, UR13, 0x3 ;  /* 0x0000000d12047291 */ /* 0x000fce000f8e18ff */
[----:B------:R2:W-:Y:S02]  /*4df0*/  @P0 STS.U8 [UR8+0x1c], R0 ;  /* 0x00001c00ff000988 */ /* 0x0005e40008000008 */
[----:B------:R-:W4:Y:S02]  /*4e00*/  SYNCS.PHASECHK.TRANS64.TRYWAIT P0, [UR4], R2 ;  /* 0x00000002ff0075a7 */ /* 0x000f240008001104 */
[----:B--2-4-:R-:W-:Y:S05]  /*4e10*/  @!P0 BRA `(.L_x_96) ;  /* 0x0000005400cc8947 */ /* 0x014fea0003800000 */
.L_x_243:
[----:B------:R-:W-:-:S04]  /*4e20*/  UIADD3 UR4, UPT, UPT, UR18, 0x1, URZ ;  /* 0x0000000112047890 */ /* 0x000fc8000fffe0ff */
[----:B------:R-:W-:-:S04]  /*4e30*/  UISETP.NE.AND UP0, UPT, UR4, 0x4, UPT ;  /* 0x000000040400788c */ /* 0x000fc8000bf05270 */
[----:B------:R-:W-:Y:S02]  /*4e40*/  USEL UR6, URZ, 0x1, UP0 ;  /* 0x00000001ff067887 */ /* 0x000fe40008000000 */
[----:B------:R-:W-:-:S04]  /*4e50*/  USEL UR4, UR4, URZ, UP0 ;  /* 0x000000ff04047287 */ /* 0x000fc80008000000 */
[----:B-1----:R-:W-:Y:S01]  /*4e60*/  ULEA UR5, UR4, UR13, 0x3 ;  /* 0x0000000d04057291 */ /* 0x002fe2000f8e18ff */
[----:B--2---:R-:W-:-:S04]  /*4e70*/  LOP3.LUT R2, R11, UR6, RZ, 0x3c, !PT ;  /* 0x000000060b027c12 */ /* 0x004fc8000f8e3cff */
[----:B------:R-:W-:-:S04]  /*4e80*/  SHF.L.U32 R3, R2, 0x1f, RZ ;  /* 0x0000001f02037819 */ /* 0x000fc800000006ff */
[----:B------:R-:W1:Y:S02]  /*4e90*/  SYNCS.PHASECHK.TRANS64.TRYWAIT P0, [UR5], R3 ;  /* 0x00000003ff0075a7 */ /* 0x000e640008001105 */
[----:B-1----:R-:W-:Y:S05]  /*4ea0*/  @!P0 BRA `(.L_x_97) ;  /* 0x0000005400c08947 */ /* 0x002fea0003800000 */
.L_x_245:
        /* <DEDUP_REMOVED lines=9> */
.L_x_247:
[----:B------:R-:W-:-:S04]  /*4f40*/  UIADD3 UR4, UPT, UPT, UR4, 0x1, URZ ;  /* 0x0000000104047890 */ /* 0x000fc8000fffe0ff */
[----:B------:R-:W-:-:S04]  /*4f50*/  UISETP.NE.AND UP0, UPT, UR4, 0x4, UPT ;  /* 0x000000040400788c */ /* 0x000fc8000bf05270 */
[----:B------:R-:W-:Y:S02]  /*4f60*/  USEL UR5, URZ, 0x1, UP0 ;  /* 0x00000001ff057887 */ /* 0x000fe40008000000 */
[----:B------:R-:W-:-:S04]  /*4f70*/  USEL UR4, UR4, URZ, UP0 ;  /* 0x000000ff04047287 */ /* 0x000fc80008000000 */
[----:B------:R-:W-:Y:S01]  /*4f80*/  ULEA UR4, UR4, UR13, 0x3 ;  /* 0x0000000d04047291 */ /* 0x000fe2000f8e18ff */
[----:B------:R-:W-:-:S04]  /*4f90*/  LOP3.LUT R2, R2, UR5, RZ, 0x3c, !PT ;  /* 0x0000000502027c12 */ /* 0x000fc8000f8e3cff */
[----:B------:R-:W-:-:S04]  /*4fa0*/  SHF.L.U32 R2, R2, 0x1f, RZ ;  /* 0x0000001f02027819 */ /* 0x000fc800000006ff */
[----:B------:R-:W2:Y:S02]  /*4fb0*/  SYNCS.PHASECHK.TRANS64.TRYWAIT P0, [UR4], R2 ;  /* 0x00000002ff0075a7 */ /* 0x000ea40008001104 */
[----:B--2---:R-:W-:Y:S05]  /*4fc0*/  @!P0 BRA `(.L_x_99) ;  /* 0x0000005400a88947 */ /* 0x004fea0003800000 */
.L_x_249:
[----:B------:R-:W-:Y:S01]  /*4fd0*/  NOP ;  /* 0x0000000000007918 */ /* 0x000fe20000000000 */
[----:B-1----:R-:W1:Y:S01]  /*4fe0*/  LDS R0, [UR8+0x14] ;  /* 0x00001408ff007984 */ /* 0x002e620008000800 */
[----:B------:R-:W-:Y:S01]  /*4ff0*/  ULOP3.LUT UR4, UR24, 0xffff, URZ, 0xc0, !UPT ;  /* 0x0000ffff18047892 */ /* 0x000fe2000f8ec0ff */
[----:B------:R-:W-:Y:S01]  /*5000*/  UMOV UR5, 0xffff ;  /* 0x0000ffff00057882 */ /* 0x000fe20000000000 */
[----:B------:R-:W-:Y:S02]  /*5010*/  UMOV UR6, 0x1 ;  /* 0x0000000100067882 */ /* 0x000fe40000000000 */
[----:B------:R-:W-:-:S04]  /*5020*/  USHF.R.U32.HI UR4, URZ, 0x5, UR4 ;  /* 0x00000005ff047899 */ /* 0x000fc80008011604 */
[----:B------:R-:W-:Y:S02]  /*5030*/  USHF.L.U32 UR5, UR5, UR4, URZ ;  /* 0x0000000405057299 */ /* 0x000fe400080006ff */
[----:B------:R-:W-:-:S04]  /*5040*/  USHF.L.U32 UR4, UR6, UR4, URZ ;  /* 0x0000000406047299 */ /* 0x000fc800080006ff */
[----:B-1----:R-:W-:-:S04]  /*5050*/  LOP3.LUT R0, R0, UR5, RZ, 0xc0, !PT ;  /* 0x0000000500007c12 */ /* 0x002fc8000f8ec0ff */
[----:B------:R-:W-:-:S13]  /*5060*/  ISETP.NE.AND P0, PT, R0, UR5, PT ;  /* 0x0000000500007c0c */ /* 0x000fda000bf05270 */
[----:B------:R-:W-:Y:S05]  /*5070*/  @P0 BRA `(.L_x_100) ;  /* 0x0000000000580947 */ /* 0x000fea0003800000 */
[----:B------:R-:W1:Y:S02]  /*5080*/  LDS R0, [UR8+0x18] ;  /* 0x00001808ff007984 */ /* 0x000e640008000800 */
[----:B-1----:R-:W-:-:S04]  /*5090*/  LOP3.LUT R0, R0, UR4, RZ, 0xc0, !PT ;  /* 0x0000000400007c12 */ /* 0x002fc8000f8ec0ff */
[----:B------:R-:W-:-:S13]  /*50a0*/  ISETP.NE.AND P0, PT, R0, UR4, PT ;  /* 0x0000000400007c0c */ /* 0x000fda000bf05270 */
[----:B------:R-:W-:Y:S05]  /*50b0*/  @P0 BRA `(.L_x_101) ;  /* 0x00000000003c0947 */ /* 0x000fea0003800000 */
[----:B------:R-:W1:Y:S01]  /*50c0*/  S2R R2, SR_LANEID ;  /* 0x0000000000027919 */ /* 0x000e620000000000 */
[----:B------:R-:W-:-:S06]  /*50d0*/  ULOP3.LUT UR5, URZ, UR5, URZ, 0x33, !UPT ;  /* 0x00000005ff057292 */ /* 0x000fcc000f8e33ff */
[----:B------:R-:W-:-:S04]  /*50e0*/  IMAD.U32 R0, RZ, RZ, UR5 ;  /* 0x00000005ff007e24 */ /* 0x000fc8000f8e00ff */
[----:B------:R2:W4:Y:S02]  /*50f0*/  REDUX UR7, R0 ;  /* 0x00000000000773c4 */ /* 0x0005240000000000 */
[----:B------:R1:W-:Y:S01]  /*5100*/  UTCATOMSWS.AND URZ, UR5 ;  /* 0x0000000500ff79e3 */ /* 0x0003e20008000000 */
[----:B--2---:R-:W-:Y:S01]  /*5110*/  LOP3.LUT R0, RZ, UR4, RZ, 0x33, !PT ;  /* 0x00000004ff007c12 */ /* 0x004fe2000f8e33ff */
[----:B------:R-:W-:Y:S02]  /*5120*/  VOTEU.ANY UR4, UPT, PT ;  /* 0x0000000000047886 */ /* 0x000fe400038e0100 */
[----:B------:R-:W-:Y:S02]  /*5130*/  UFLO.U32 UR4, UR4 ;  /* 0x00000004000472bd */ /* 0x000fe400080e0000 */
[----:B------:R-:W2:Y:S04]  /*5140*/  REDUX UR6, R0 ;  /* 0x00000000000673c4 */ /* 0x000ea80000000000 */
[----:B-1----:R-:W-:-:S02]  /*5150*/  ISETP.EQ.U32.AND P0, PT, R2, UR4, PT ;  /* 0x0000000402007c0c */ /* 0x002fc4000bf02070 */
[----:B----4-:R-:W-:-:S11]  /*5160*/  MOV R2, UR7 ;  /* 0x0000000700027c02 */ /* 0x010fd60008000f00 */
[----:B------:R1:W-:Y:S01]  /*5170*/  @P0 ATOMS.AND RZ, [UR8+0x14], R2 ;  /* 0x00001402ffff098c */ /* 0x0003e2000a800008 */
[----:B--2---:R-:W-:-:S05]  /*5180*/  IMAD.U32 R0, RZ, RZ, UR6 ;  /* 0x00000006ff007e24 */ /* 0x004fca000f8e00ff */
[----:B------:R1:W-:Y:S01]  /*5190*/  @P0 ATOMS.AND RZ, [UR8+0x18], R0 ;  /* 0x00001800ffff098c */ /* 0x0003e2000a800008 */
[----:B------:R-:W-:Y:S05]  /*51a0*/  BRA `(.L_x_102) ;  /* 0x0000000000147947 */ /* 0x000fea0003800000 */
.L_x_101:
[----:B------:R-:W-:Y:S02]  /*51b0*/  MOV R2, 0x51d0 ;  /* 0x000051d000027802 */ /* 0x000fe40000000f00 */
[----:B---3-5:R-:W-:Y:S05]  /*51c0*/  CALL.REL.NOINC `($__internal_0_$__cuda_sm10x_tcgen05_guardrail_trap_col_being_dealloced_not_returned_by_alloc) ;  /* 0x0000005800907944 */ /* 0x028fea0003c00000 */
[----:B------:R-:W-:Y:S05]  /*51d0*/  BRA `(.L_x_102) ;  /* 0x0000000000087947 */ /* 0x000fea0003800000 */
.L_x_100:
[----:B------:R-:W-:Y:S02]  /*51e0*/  MOV R2, 0x5200 ;  /* 0x0000520000027802 */ /* 0x000fe40000000f00 */
[----:B---3-5:R-:W-:Y:S05]  /*51f0*/  CALL.REL.NOINC `($__internal_2_$__cuda_sm10x_tcgen05_guardrail_trap_unallocated_columns_being_dealloced) ;  /* 0x00000058009c7944 */ /* 0x028fea0003c00000 */
.L_x_102:
[----:B------:R-:W-:Y:S01]  /*5200*/  NOP ;  /* 0x0000000000007918 */ /* 0x000fe20000000000 */
[----:B------:R-:W-:Y:S05]  /*5210*/  EXIT ;  /* 0x000000000000794d */ /* 0x000fea0003800000 */
.L_x_84:
[----:B------:R-:W-:-:S09]  /*5220*/  UISETP.NE.OR UP0, UPT, UR17, 0x3, !UP3 ;  /* 0x000000031100788c */ /* 0x000fd2000df05670 */
[----:B------:R-:W-:Y:S05]  /*5230*/  BRA.U UP0, `(.L_x_103) ;  /* 0x00000011005c7547 */ /* 0x000fea000b800000 */
[----:B------:R-:W2:Y:S01]  /*5240*/  S2UR UR10, SR_CgaCtaId ;  /* 0x00000000000a79c3 */ /* 0x000ea20000008800 */
[----:B------:R-:W3:Y:S01]  /*5250*/  LDCU UR31, c[0x0][0x370] ;  /* 0x00006e00ff1f77ac */ /* 0x000ee20008000800 */
[----:B------:R-:W-:Y:S02]  /*5260*/  HFMA2 R13, -RZ, RZ, 0, 0 ;  /* 0x00000000ff0d7431 */ /* 0x000fe400000001ff */
[----:B------:R-:W-:Y:S01]  /*5270*/  IMAD.MOV.U32 R15, RZ, RZ, 0x1 ;  /* 0x00000001ff0f7424 */ /* 0x000fe200078e00ff */
[----:B------:R-:W-:Y:S01]  /*5280*/  MOV R7, 0x2000 ;  /* 0x0000200000077802 */ /* 0x000fe20000000f00 */
[----:B------:R-:W3:Y:S01]  /*5290*/  LDCU.128 UR44, c[0x0][0xb10] ;  /* 0x00016200ff2c77ac */ /* 0x000ee20008000c00 */
[----:B------:R-:W-:Y:S01]  /*52a0*/  IMAD.MOV.U32 R14, RZ, RZ, RZ ;  /* 0x000000ffff0e7224 */ /* 0x000fe200078e00ff */
[----:B------:R-:W4:Y:S01]  /*52b0*/  LDC.64 R16, c[0x0][0x348] ;  /* 0x0000d200ff107b82 */ /* 0x000f220000000a00 */
[----:B------:R-:W1:Y:S01]  /*52c0*/  LDCU UR30, c[0x0][0x374] ;  /* 0x00006e80ff1e77ac */ /* 0x000e620008000800 */
[----:B------:R-:W2:Y:S06]  /*52d0*/  LDCU UR15, c[0x0][0xb0c] ;  /* 0x00016180ff0f77ac */ /* 0x000eac0008000800 */
[----:B------:R-:W4:Y:S01]  /*52e0*/  LDC.64 R2, c[0x0][0x888] ;  /* 0x00022200ff027b82 */ /* 0x000f220000000a00 */
[----:B------:R-:W4:Y:S01]  /*52f0*/  LDCU UR49, c[0x0][0xb20] ;  /* 0x00016400ff3177ac */ /* 0x000f220008000800 */
[----:B------:R-:W4:Y:S06]  /*5300*/  LDCU UR4, c[0x0][0xb30] ;  /* 0x00016600ff0477ac */ /* 0x000f2c0008000800 */
[----:B------:R-:W4:Y:S01]  /*5310*/  LDC.64 R4, c[0x0][0x890] ;  /* 0x00022400ff047b82 */ /* 0x000f220000000a00 */
[----:B------:R-:W-:Y:S01]  /*5320*/  UMOV UR21, 0x400 ;  /* 0x0000040000157882 */ /* 0x000fe20000000000 */
[----:B---3--:R-:W-:-:S02]  /*5330*/  UIMAD.WIDE.U32 UR6, UR31, UR44, URZ ;  /* 0x0000002c1f0672a5 */ /* 0x008fc4000f8e00ff */
[----:B-1----:R-:W-:Y:S02]  /*5340*/  UIMAD.WIDE.U32 UR8, UR30, UR47, URZ ;  /* 0x0000002f1e0872a5 */ /* 0x002fe4000f8e00ff */
[----:B--2---:R-:W-:Y:S02]  /*5350*/  ULEA UR21, UR10, UR21, 0x18 ;  /* 0x000000150a157291 */ /* 0x004fe4000f8ec0ff */
[----:B------:R-:W-:Y:S02]  /*5360*/  UPLOP3.LUT UP3, UPT, UPT, UPT, UPT, 0x40, 0x4 ;  /* 0x000000000004789c */ /* 0x000fe40003f6e870 */
[----:B------:R-:W-:Y:S02]  /*5370*/  UIADD3 UR37, UPT, UPT, UR21, 0x218, URZ ;  /* 0x0000021815257890 */ /* 0x000fe4000fffe0ff */
[----:B------:R-:W-:Y:S02]  /*5380*/  UIADD3 UR33, UPT, UPT, UR21, 0x200, URZ ;  /* 0x0000020015217890 */ /* 0x000fe4000fffe0ff */
[----:B------:R-:W-:-:S02]  /*5390*/  UIADD3 UR25, UPT, UPT, UR21, 0x208, URZ ;  /* 0x0000020815197890 */ /* 0x000fc4000fffe0ff */
[----:B------:R-:W-:Y:S01]  /*53a0*/  UIADD3 UR17, UPT, UPT, UR21, 0x210, URZ ;  /* 0x0000021015117890 */ /* 0x000fe2000fffe0ff */
[----:B------:R-:W-:Y:S01]  /*53b0*/  UMOV UR6, UR7 ;  /* 0x0000000700067c82 */ /* 0x000fe20008000000 */
[----:B------:R-:W-:Y:S01]  /*53c0*/  UMOV UR41, UR9 ;  /* 0x0000000900297c82 */ /* 0x000fe20008000000 */
[----:B------:R-:W-:Y:S02]  /*53d0*/  UISETP.GE.AND UP0, UPT, UR42, 0x1, UPT ;  /* 0x000000012a00788c */ /* 0x000fe4000bf06270 */
[----:B------:R-:W-:Y:S01]  /*53e0*/  UISETP.NE.AND UP4, UPT, UR42, 0x1, UPT ;  /* 0x000000012a00788c */ /* 0x000fe2000bf85270 */
[----:B------:R-:W1:Y:S01]  /*53f0*/  LDCU.64 UR22, c[0x0][0xb28] ;  /* 0x00016500ff1677ac */ /* 0x000e620008000a00 */
[----:B------:R-:W-:Y:S02]  /*5400*/  UISETP.NE.AND UP6, UPT, UR15, 0x1, UPT ;  /* 0x000000010f00788c */ /* 0x000fe4000bfc5270 */
[----:B------:R-:W-:Y:S02]  /*5410*/  UISETP.NE.AND UP5, UPT, UR46, 0x1, UPT ;  /* 0x000000012e00788c */ /* 0x000fe4000bfa5270 */
[----:B------:R-:W-:-:S02]  /*5420*/  UPRMT UR37, UR10, 0x654, UR37 ;  /* 0x000006540a257896 */ /* 0x000fc40008000025 */
[----:B------:R-:W-:Y:S02]  /*5430*/  USHF.R.U32.HI UR43, URZ, UR45, UR6 ;  /* 0x0000002dff2b7299 */ /* 0x000fe40008011606 */
[----:B------:R-:W-:Y:S02]  /*5440*/  UPRMT UR40, UR10, 0x654, UR33 ;  /* 0x000006540a287896 */ /* 0x000fe40008000021 */
[----:B------:R-:W-:Y:S02]  /*5450*/  UPRMT UR39, UR10, 0x654, UR25 ;  /* 0x000006540a277896 */ /* 0x000fe40008000019 */
[----:B------:R-:W-:Y:S02]  /*5460*/  UPRMT UR38, UR10, 0x654, UR17 ;  /* 0x000006540a267896 */ /* 0x000fe40008000011 */
[----:B----4-:R-:W-:Y:S02]  /*5470*/  USHF.R.U32.HI UR41, URZ, UR49, UR41 ;  /* 0x00000031ff297299 */ /* 0x010fe40008011629 */
[----:B------:R-:W-:-:S11]  /*5480*/  UISETP.NE.AND UP2, UPT, UR4, 0x1, UPT ;  /* 0x000000010400788c */ /* 0x000fd6000bf45270 */
.L_x_114:
[C---:B------:R-:W-:Y:S02]  /*5490*/  LEA R12, R14.reuse, UR21, 0x3 ;  /* 0x000000150e0c7c11 */ /* 0x040fe4000f8e18ff */
[----:B------:R-:W-:Y:S02]  /*54a0*/  SHF.L.U32 R0, R13, 0x1f, RZ ;  /* 0x0000001f0d007819 */ /* 0x000fe400000006ff */
[----:B------:R-:W-:Y:S02]  /*54b0*/  LEA R8, R14, UR21, 0x4 ;  /* 0x000000150e087c11 */ /* 0x000fe4000f8e20ff */
[----:B--2---:R-:W2:Y:S02]  /*54c0*/  SYNCS.PHASECHK.TRANS64.TRYWAIT P0, [R12+URZ+0x250], R0 ;  /* 0x000250000c0075a7 */ /* 0x004ea400080011ff */
[----:B--2---:R-:W-:Y:S05]  /*54d0*/  @!P0 BRA `(.L_x_104) ;  /* 0x00000050007c8947 */ /* 0x004fea0003800000 */
.L_x_250:
        /* <DEDUP_REMOVED lines=8> */
[----:B---3--:R-:W-:Y:S11]  /*5560*/  LOP3.LUT P0, RZ, R10, 0x1, RZ, 0xc0, !PT ;  /* 0x000000010aff7812 */ /* 0x008ff6000780c0ff */
[----:B------:R-:W-:Y:S02]  /*5570*/  @!UPT UIADD3 URZ, UPT, UPT, URZ, URZ, URZ ;  /* 0x000000fffffff290 */ /* 0x000fe4000fffe0ff */
[----:B----4-:R-:W-:Y:S01]  /*5580*/  VOTEU.ANY UP1, P0 ;  /* 0x0000000000ff7886 */ /* 0x010fe20000020100 */
[----:B------:R-:W-:Y:S11]  /*5590*/  PLOP3.LUT P0, PT, PT, PT, UP1, 0x80, 0x8 ;  /* 0x000000000008781c */ /* 0x000ff60003f0f018 */
[----:B------:R-:W-:Y:S02]  /*55a0*/  @!UPT UIADD3 URZ, UPT, UPT, URZ, URZ, URZ ;  /* 0x000000fffffff290 */ /* 0x000fe4000fffe0ff */
[----:B--2---:R-:W-:Y:S02]  /*55b0*/  @P0 SHF.R.U32.HI R0, RZ, 0x10, R9 ;  /* 0x00000010ff000819 */ /* 0x004fe40000011609 */
[----:B------:R-:W-:Y:S02]  /*55c0*/  @P0 MOV R6, R8 ;  /* 0x0000000800060202 */ /* 0x000fe40000000f00 */
[----:B------:R-:W-:Y:S01]  /*55d0*/  @P0 R2UR UR4, R0 ;  /* 0x00000000000402ca */ /* 0x000fe200000e0000 */
[----:B------:R-:W-:Y:S01]  /*55e0*/  VIADD R0, R12, 0x260 ;  /* 0x000002600c007836 */ /* 0x000fe20000000000 */
[----:B------:R-:W-:Y:S02]  /*55f0*/  @P0 LOP3.LUT R8, R9, 0xffff, RZ, 0xc0, !PT ;  /* 0x0000ffff09080812 */ /* 0x000fe400078ec0ff */
[----:B------:R-:W-:Y:S02]  /*5600*/  @P0 R2UR UR6, R6 ;  /* 0x00000000060602ca */ /* 0x000fe400000e0000 */
[----:B------:R-:W-:Y:S02]  /*5610*/  PRMT R0, RZ, 0x654, R0 ;  /* 0x00000654ff007816 */ /* 0x000fe40000000000 */
[----:B------:R-:W-:Y:S02]  /*5620*/  @P0 R2UR UR5, R8 ;  /* 0x00000000080502ca */ /* 0x000fe400000e0000 */
[----:B------:R2:W-:Y:S03]  /*5630*/  SYNCS.ARRIVE.TRANS64.RED.A1T0 RZ, [R0+URZ], RZ ;  /* 0x000000ff00ff79a7 */ /* 0x0005e600081004ff */
[----:B------:R-:W-:Y:S04]  /*5640*/  @UP1 UMOV UR29, UR4 ;  /* 0x00000004001d1c82 */ /* 0x000fe80008000000 */
[----:B------:R-:W-:Y:S04]  /*5650*/  @UP1 UMOV UR14, UR6 ;  /* 0x00000006000e1c82 */ /* 0x000fe80008000000 */
[----:B------:R-:W-:Y:S01]  /*5660*/  @UP1 UMOV UR13, UR5 ;  /* 0x00000005000d1c82 */ /* 0x000fe20008000000 */
[----:B------:R-:W-:Y:S05]  /*5670*/  BRA.U !UP0, `(.L_x_105) ;  /* 0x0000000108a47547 */ /* 0x000fea000b800000 */
[----:B------:R-:W-:Y:S02]  /*5680*/  UIMAD.WIDE.U32 UR18, UR13, UR47, URZ ;  /* 0x0000002f0d1272a5 */ /* 0x000fe4000f8e00ff */
[----:B------:R-:W-:Y:S02]  /*5690*/  UIMAD.WIDE.U32 UR26, UR14, UR44, URZ ;  /* 0x0000002c0e1a72a5 */ /* 0x000fe4000f8e00ff */
[----:B------:R-:W-:Y:S02]  /*56a0*/  USEL UR4, UR30, UR41, !UP5 ;  /* 0x000000291e047287 */ /* 0x000fe4000e800000 */
[----:B------:R-:W-:Y:S02]  /*56b0*/  USEL UR7, UR31, UR43, !UP6 ;  /* 0x0000002b1f077287 */ /* 0x000fe4000f000000 */
[----:B-1----:R-:W-:Y:S02]  /*56c0*/  UIMAD.WIDE.U32 UR8, UR4, UR22, URZ ;  /* 0x00000016040872a5 */ /* 0x002fe4000f8e00ff */
[----:B------:R-:W-:Y:S01]  /*56d0*/  UIMAD.WIDE.U32 UR10, UR7, UR22, URZ ;  /* 0x00000016070a72a5 */ /* 0x000fe2000f8e00ff */
[----:B------:R-:W-:Y:S02]  /*56e0*/  UMOV UR5, UR19 ;  /* 0x0000001300057c82 */ /* 0x000fe40008000000 */
[----:B------:R-:W-:Y:S03]  /*56f0*/  USHF.R.U32.HI UR6, URZ, UR49, UR5 ;  /* 0x00000031ff067299 */ /* 0x000fe60008011605 */
[----:B------:R-:W-:Y:S01]  /*5700*/  UMOV UR5, UR27 ;  /* 0x0000001b00057c82 */ /* 0x000fe20008000000 */
[----:B------:R-:W-:Y:S02]  /*5710*/  USEL UR6, UR13, UR6, !UP5 ;  /* 0x000000060d067287 */ /* 0x000fe4000e800000 */
[----:B------:R-:W-:Y:S03]  /*5720*/  USHF.R.U32.HI UR12, URZ, UR45, UR5 ;  /* 0x0000002dff0c7299 */ /* 0x000fe60008011605 */
[----:B------:R-:W-:Y:S02]  /*5730*/  UMOV UR5, UR9 ;  /* 0x0000000900057c82 */ /* 0x000fe40008000000 */
[----:B------:R-:W-:Y:S03]  /*5740*/  @UP4 USHF.R.U32.HI UR4, URZ, UR23, UR5 ;  /* 0x00000017ff044299 */ /* 0x000fe60008011605 */
[----:B------:R-:W-:Y:S01]  /*5750*/  UMOV UR5, UR11 ;  /* 0x0000000b00057c82 */ /* 0x000fe20008000000 */
[----:B------:R-:W-:Y:S02]  /*5760*/  UIMAD UR4, UR42, UR4, URZ ;  /* 0x000000042a0472a4 */ /* 0x000fe4000f8e02ff */
[----:B------:R-:W-:Y:S02]  /*5770*/  @UP4 USHF.R.U32.HI UR7, URZ, UR23, UR5 ;  /* 0x00000017ff074299 */ /* 0x000fe40008011605 */
[----:B------:R-:W-:Y:S02]  /*5780*/  UIMAD.WIDE.U32 UR10, UR6, UR22, URZ ;  /* 0x00000016060a72a5 */ /* 0x000fe4000f8e00ff */
[----:B------:R-:W-:Y:S02]  /*5790*/  USEL UR5, UR14, UR12, !UP6 ;  /* 0x0000000c0e057287 */ /* 0x000fe4000f000000 */
[----:B------:R-:W-:Y:S02]  /*57a0*/  UIMAD UR8, UR42, UR7, URZ ;  /* 0x000000072a0872a4 */ /* 0x000fe4000f8e02ff */
[----:B------:R-:W-:Y:S03]  /*57b0*/  UISETP.GE.AND UP0, UPT, UR6, UR4, UPT ;  /* 0x000000040600728c */ /* 0x000fe6000bf06270 */
[----:B------:R-:W-:Y:S01]  /*57c0*/  UMOV UR4, UR11 ;  /* 0x0000000b00047c82 */ /* 0x000fe20008000000 */
[----:B------:R-:W-:Y:S02]  /*57d0*/  UISETP.GE.OR UP0, UPT, UR5, UR8, UP0 ;  /* 0x000000080500728c */ /* 0x000fe40008706670 */
[----:B------:R-:W-:Y:S02]  /*57e0*/  USHF.R.U32.HI UR4, URZ, UR23, UR4 ;  /* 0x00000017ff047299 */ /* 0x000fe40008011604 */
[----:B------:R-:W-:Y:S02]  /*57f0*/  UIMAD.WIDE.U32 UR8, UR5, UR22, URZ ;  /* 0x00000016050872a5 */ /* 0x000fe4000f8e00ff */
[----:B------:R-:W-:Y:S04]  /*5800*/  USEL UR10, UR6, UR4, !UP4 ;  /* 0x00000004060a7287 */ /* 0x000fe8000e000000 */
[----:B------:R-:W-:Y:S01]  /*5810*/  UIADD3 UR11, UPT, UPT, -UR10, URZ, URZ ;  /* 0x000000ff0a0b7290 */ /* 0x000fe2000fffe1ff */
[----:B------:R-:W-:Y:S02]  /*5820*/  @!UP0 UMOV UR4, UR9 ;  /* 0x0000000900048c82 */ /* 0x000fe40008000000 */
[----:B------:R-:W-:Y:S02]  /*5830*/  @!UP0 USHF.R.U32.HI UR4, URZ, UR23, UR4 ;  /* 0x00000017ff048299 */ /* 0x000fe40008011604 */
[----:B------:R-:W-:Y:S02]  /*5840*/  UIMAD UR8, UR42, UR11, UR6 ;  /* 0x0000000b2a0872a4 */ /* 0x000fe4000f8e0206 */
[----:B------:R-:W-:Y:S04]  /*5850*/  @!UP0 USEL UR4, UR5, UR4, !UP4 ;  /* 0x0000000405048287 */ /* 0x000fe8000e000000 */
[----:B------:R-:W-:Y:S02]  /*5860*/  @!UP0 UIMAD UR8, UR7, UR8, UR4 ;  /* 0x00000008070882a4 */ /* 0x000fe4000f8e0204 */
[----:B------:R-:W-:Y:S02]  /*5870*/  @!UP0 UIADD3 UR9, UPT, UPT, UR10, -UR4, URZ ;  /* 0x800000040a098290 */ /* 0x000fe4000fffe0ff */
[----:B------:R-:W-:Y:S02]  /*5880*/  UIADD3 UR4, UPT, UPT, -UR5, URZ, URZ ;  /* 0x000000ff05047290 */ /* 0x000fe4000fffe1ff */
[----:B------:R-:W-:Y:S02]  /*5890*/  UIADD3 UR7, UPT, UPT, -UR6, URZ, URZ ;  /* 0x000000ff06077290 */ /* 0x000fe4000fffe1ff */
[----:B------:R-:W-:Y:S02]  /*58a0*/  @!UP0 UIMAD UR6, UR9, UR42, UR5 ;  /* 0x0000002a090682a4 */ /* 0x000fe4000f8e0205 */
[----:B------:R-:W-:Y:S02]  /*58b0*/  UIMAD UR14, UR15, UR4, UR14 ;  /* 0x000000040f0e72a4 */ /* 0x000fe4000f8e020e */
[----:B------:R-:W-:Y:S01]  /*58c0*/  UIMAD UR13, UR46, UR7, UR13 ;  /* 0x000000072e0d72a4 */ /* 0x000fe2000f8e020d */
[----:B------:R-:W-:Y:S02]  /*58d0*/  @!UP0 UMOV UR5, UR8 ;  /* 0x0000000800058c82 */ /* 0x000fe40008000000 */
[----:B------:R-:W-:Y:S02]  /*58e0*/  UIMAD UR14, UR5, UR15, UR14 ;  /* 0x0000000f050e72a4 */ /* 0x000fe4000f8e020e */
[----:B------:R-:W-:Y:S11]  /*58f0*/  UIMAD UR13, UR6, UR46, UR13 ;  /* 0x0000002e060d72a4 */ /* 0x000ff6000f8e020d */
[----:B------:R-:W-:Y:S01]  /*5900*/  @!UPT UIADD3 URZ, UPT, UPT, URZ, URZ, URZ ;  /* 0x000000fffffff290 */ /* 0x000fe2000fffe0ff */
.L_x_105:
[----:B------:R-:W3:Y:S01]  /*5910*/  @!UP2 LDCU.128 UR8, c[0x0][0xb10] ;  /* 0x00016200ff08a7ac */ /* 0x000ee20008000c00 */
[C---:B------:R-:W-:Y:S02]  /*5920*/  ISETP.NE.U32.AND P1, PT, R4.reuse, RZ, PT ;  /* 0x000000ff0400720c */ /* 0x040fe40003f25070 */
[----:B------:R-:W-:Y:S02]  /*5930*/  ISETP.NE.U32.AND P0, PT, R4, RZ, PT ;  /* 0x000000ff0400720c */ /* 0x000fe40003f05070 */
[C---:B------:R-:W-:Y:S02]  /*5940*/  ISETP.NE.AND.EX P1, PT, R5.reuse, RZ, PT, P1 ;  /* 0x000000ff0500720c */ /* 0x040fe40003f25310 */
[----:B------:R-:W-:Y:S01]  /*5950*/  ISETP.NE.AND.EX P0, PT, R5, RZ, PT, P0 ;  /* 0x000000ff0500720c */ /* 0x000fe20003f05300 */
[----:B------:R-:W4:Y:S01]  /*5960*/  @!UP2 LDCU UR5, c[0x0][0xb0c] ;  /* 0x00016180ff05a7ac */ /* 0x000f220008000800 */
[----:B------:R-:W-:Y:S01]  /*5970*/  SHF.L.U32 R9, R15, 0x1f, RZ ;  /* 0x0000001f0f097819 */ /* 0x000fe200000006ff */
[----:B------:R-:W-:Y:S02]  /*5980*/  USHF.L.U32 UR35, UR16, 0x6, URZ ;  /* 0x0000000610237899 */ /* 0x000fe400080006ff */
[----:B------:R-:W-:Y:S02]  /*5990*/  USHF.L.U32 UR34, UR20, 0x7, URZ ;  /* 0x0000000714227899 */ /* 0x000fe400080006ff */
[----:B---3--:R-:W-:Y:S07]  /*59a0*/  UIMAD.WIDE.U32 UR6, UR14, UR8, URZ ;  /* 0x000000080e0672a5 */ /* 0x008fee000f8e00ff */
[----:B------:R-:W-:Y:S01]  /*59b0*/  @!UP2 UMOV UR4, UR7 ;  /* 0x000000070004ac82 */ /* 0x000fe20008000000 */
[----:B----4-:R-:W-:Y:S02]  /*59c0*/  @!UP2 UISETP.NE.AND UP0, UPT, UR5, 0x1, UPT ;  /* 0x000000010500a88c */ /* 0x010fe4000bf05270 */
[----:B------:R-:W-:Y:S02]  /*59d0*/  @!UP2 USHF.R.U32.HI UR4, URZ, UR9, UR4 ;  /* 0x00000009ff04a299 */ /* 0x000fe40008011604 */
[----:B------:R-:W-:Y:S02]  /*59e0*/  UIMAD.WIDE.U32 UR6, UR13, UR11, URZ ;  /* 0x0000000b0d0672a5 */ /* 0x000fe4000f8e00ff */
[----:B------:R-:W-:Y:S02]  /*59f0*/  @!UP2 USEL UR8, UR14, UR4, !UP0 ;  /* 0x000000040e08a287 */ /* 0x000fe4000c000000 */
[----:B------:R-:W-:Y:S03]  /*5a00*/  @!UP2 UISETP.NE.AND UP0, UPT, UR10, 0x1, UPT ;  /* 0x000000010a00a88c */ /* 0x000fe6000bf05270 */
[----:B------:R-:W-:Y:S02]  /*5a10*/  @!UP2 UMOV UR6, UR7 ;  /* 0x000000070006ac82 */ /* 0x000fe40008000000 */
[----:B------:R-:W3:Y:S02]  /*5a20*/  @!UP2 LDCU UR4, c[0x0][0xb20] ;  /* 0x00016400ff04a7ac */ /* 0x000ee40008000800 */
[----:B---3--:R-:W-:Y:S04]  /*5a30*/  @!UP2 USHF.R.U32.HI UR6, URZ, UR4, UR6 ;  /* 0x00000004ff06a299 */ /* 0x008fe80008011606 */
[----:B------:R-:W-:Y:S04]  /*5a40*/  @!UP2 USEL UR6, UR13, UR6, !UP0 ;  /* 0x000000060d06a287 */ /* 0x000fe8000c000000 */
[----:B------:R-:W-:Y:S02]  /*5a50*/  @!UP2 UIADD3 UR4, UPT, UPT, -UR8, UR6, URZ ;  /* 0x000000060804a290 */ /* 0x000fe4000fffe1ff */
[----:B------:R-:W-:Y:S02]  /*5a60*/  @!UP2 UIADD3 UR6, UPT, UPT, UR8, -UR6, URZ ;  /* 0x800000060806a290 */ /* 0x000fe4000fffe0ff */
[----:B------:R-:W-:Y:S02]  /*5a70*/  @!UP2 UIMAD UR14, UR4, UR5, UR14 ;  /* 0x00000005040ea2a4 */ /* 0x000fe4000f8e020e */
[----:B------:R-:W-:Y:S01]  /*5a80*/  @!UP2 UIMAD UR13, UR6, UR10, UR13 ;  /* 0x0000000a060da2a4 */ /* 0x000fe2000f8e020d */
[----:B------:R-:W-:Y:S11]  /*5a90*/  BRA.U UP3, `(.L_x_106) ;  /* 0x0000000103107547 */ /* 0x000ff6000b800000 */
[----:B------:R-:W-:Y:S04]  /*5aa0*/  MOV R6, UR48 ;  /* 0x0000003000067c02 */ /* 0x000fe80008000f00 */
[----:B------:R-:W-:Y:S04]  /*5ab0*/  SHF.L.U32 R6, R6, 0x1f, RZ ;  /* 0x0000001f06067819 */ /* 0x000fe800000006ff */
[----:B------:R-:W3:Y:S02]  /*5ac0*/  SYNCS.PHASECHK.TRANS64.TRYWAIT P2, [UR21+0x248], R6 ;  /* 0x00024806ff0075a7 */ /* 0x000ee40008041115 */
[----:B---3--:R-:W-:Y:S05]  /*5ad0*/  @!P2 BRA `(.L_x_107) ;  /* 0x0000004c0010a947 */ /* 0x008fea0003800000 */
.L_x_106:
[----:B------:R-:W-:Y:S05]  /*5ae0*/  @!P1 BRA `(.L_x_108) ;  /* 0x0000000000309947 */ /* 0x000fea0003800000 */
[----:B------:R-:W-:Y:S01]  /*5af0*/  ISETP.NE.U32.AND P1, PT, R2, RZ, PT ;  /* 0x000000ff0200720c */ /* 0x000fe20003f25070 */
[----:B------:R-:W3:Y:S01]  /*5b00*/  LDCU.64 UR4, c[0x0][0x358] ;  /* 0x00006b00ff0477ac */ /* 0x000ee20008000a00 */
[----:B------:R-:W-:Y:S02]  /*5b10*/  IMAD.MOV.U32 R52, RZ, RZ, 0x1 ;  /* 0x00000001ff347424 */ /* 0x000fe400078e00ff */
[----:B------:R-:W-:Y:S11]  /*5b20*/  ISETP.NE.AND.EX P1, PT, R3, RZ, PT, P1 ;  /* 0x000000ff0300720c */ /* 0x000ff60003f25310 */
[----:B------:R-:W-:Y:S02]  /*5b30*/  @!UPT UIADD3 URZ, UPT, UPT, URZ, URZ, URZ ;  /* 0x000000fffffff290 */ /* 0x000fe4000fffe0ff */
[----:B------:R-:W4:Y:S01]  /*5b40*/  @P1 LDC.64 R10, c[0x0][0x888] ;  /* 0x00022200ff0a1b82 */ /* 0x000f220000000a00 */
[----:B--2---:R-:W-:Y:S04]  /*5b50*/  @P1 IMAD R0, R4, UR36, RZ ;  /* 0x0000002404001c24 */ /* 0x004fe8000f8e02ff */
[----:B----4-:R-:W-:Y:S04]  /*5b60*/  @P1 IMAD.WIDE R10, R0, 0x4, R10 ;  /* 0x00000004000a1825 */ /* 0x010fe800078e020a */
[----:B------:R-:W-:Y:S01]  /*5b70*/  HFMA2 R0, -RZ, RZ, 0, 5.9604644775390625e-08 ;  /* 0x00000001ff007431 */ /* 0x000fe200000001ff */
[----:B---3-5:R3:W5:Y:S04]  /*5b80*/  @P1 LDG.E R27, desc[UR4][R10.64] ;  /* 0x000000040a1b1981 */ /* 0x028768000c1e1900 */
[----:B------:R-:W-:Y:S01]  /*5b90*/  @!P1 PRMT R52, R0, 0x7610, R52 ;  /* 0x0000761000349816 */ /* 0x000fe20000000034 */
[----:B---3--:R-:W4:Y:S06]  /*5ba0*/  @!P1 LDC R27, c[0x0][0x880] ;  /* 0x00022000ff1b9b82 */ /* 0x008f2c0000000800 */
.L_x_108:
[----:B----45:R-:W-:Y:S01]  /*5bb0*/  @!P0 FSETP.EQ.AND P1, PT, R27, RZ, PT ;  /* 0x000000ff1b00820b */ /* 0x030fe20003f22000 */
[----:B------:R-:W-:Y:S01]  /*5bc0*/  @!UPT UIADD3 URZ, UPT, UPT, URZ, URZ, URZ ;  /* 0x000000fffffff290 */ /* 0x000fe2000fffe0ff */
[----:B------:R-:W-:Y:S11]  /*5bd0*/  @!P0 BRA `(.L_x_109) ;  /* 0x0000000000188947 */ /* 0x000ff60003800000 */
[----:B------:R-:W-:Y:S02]  /*5be0*/  LOP3.LUT P0, RZ, R52, 0xff, RZ, 0xc0, !PT ;  /* 0x000000ff34ff7812 */ /* 0x000fe4000780c0ff */
[----:B------:R-:W-:Y:S04]  /*5bf0*/  ISETP.NE.U32.AND P1, PT, R2, RZ, PT ;  /* 0x000000ff0200720c */ /* 0x000fe80003f25070 */
[----:B------:R-:W-:Y:S04]  /*5c00*/  ISETP.NE.AND.EX P1, PT, R3, RZ, PT, P1 ;  /* 0x000000ff0300720c */ /* 0x000fe80003f25310 */
[----:B------:R-:W-:Y:S03]  /*5c10*/  PLOP3.LUT P1, PT, P1, PT, PT, 0x8, 0x80 ;  /* 0x000000000080781c */ /* 0x000fe60000f2e170 */
[----:B------:R-:W-:Y:S11]  /*5c20*/  @P0 FSETP.EQ.AND P1, PT, R27, RZ, PT ;  /* 0x000000ff1b00020b */ /* 0x000ff60003f22000 */
[----:B------:R-:W-:Y:S02]  /*5c30*/  @!UPT UIADD3 URZ, UPT, UPT, URZ, URZ, URZ ;  /* 0x000000fffffff290 */ /* 0x000fe4000fffe0ff */
.L_x_109:
[----:B------:R-:W3:Y:S01]  /*5c40*/  SYNCS.PHASECHK.TRANS64.TRYWAIT P2, [UR21+0x220], R9 ;  /* 0x00022009ff0075a7 */ /* 0x000ee20008041115 */
[----:B------:R-:W-:Y:S04]  /*5c50*/  ELECT P0, URZ, PT ;  /* 0x0000000000ff782f */ /* 0x000fe80003800000 */
[----:B------:R-:W-:Y:S11]  /*5c60*/  PLOP3.LUT P1, PT, P1, P0, PT, 0xf2, 0x2f ;  /* 0x00000000002f781c */ /* 0x000ff60000f21e72 */
[----:B------:R-:W-:Y:S02]  /*5c70*/  @!UPT UIADD3 URZ, UPT, UPT, URZ, URZ, URZ ;  /* 0x000000fffffff290 */ /* 0x000fe4000fffe0ff */
[----:B------:R-:W-:Y:S05]  /*5c80*/  @!P1 IADD3 R8, P0, PT, R16, 0x580, RZ ;  /* 0x0000058010089810 */ /* 0x000fea0007f1e0ff */
[----:B--2---:R-:W-:Y:S01]  /*5c90*/  @!P1 IMAD.X R6, RZ, RZ, R17, P0 ;  /* 0x000000ffff069224 */ /* 0x004fe200000e0611 */
[----:B---3--:R-:W-:Y:S07]  /*5ca0*/  @!P2 BRA `(.L_x_110) ;  /* 0x0000004800b4a947 */ /* 0x008fee0003800000 */
.L_x_253:
[----:B------:R-:W-:Y:S01]  /*5cb0*/  @!P1 R2UR UR5, R8 ;  /* 0x00000000080592ca */ /* 0x000fe200000e0000 */
[----:B------:R-:W-:Y:S01]  /*5cc0*/  VOTEU.ALL UP0, P1 ;  /* 0x0000000000ff7886 */ /* 0x000fe20000800000 */
[----:B------:R-:W-:Y:S01]  /*5cd0*/  @!P1 R2UR UR4, R6 ;  /* 0x00000000060492ca */ /* 0x000fe200000e0000 */
[----:B--2---:R-:W-:Y:S01]  /*5ce0*/  @!P1 IMAD.MOV.U32 R0, RZ, RZ, 0x2000 ;  /* 0x00002000ff009424 */ /* 0x004fe200078e00ff */
[----:B------:R-:W-:Y:S01]  /*5cf0*/  UMOV UR6, 0x0 ;  /* 0x0000000000067882 */ /* 0x000fe20000000000 */
[----:B------:R-:W-:Y:S01]  /*5d00*/  UMOV UR7, 0x10000000 ;  /* 0x1000000000077882 */ /* 0x000fe20000000000 */
[----:B------:R-:W-:Y:S01]  /*5d10*/  @!UP0 UIADD3 UR32, UPT, UPT, UR21, 0x400, URZ ;  /* 0x0000040015208890 */ /* 0x000fe2000fffe0ff */
[----:B------:R-:W-:Y:S01]  /*5d20*/  @!P1 IADD3 R8, P0, PT, R16, 0x580, RZ ;  /* 0x0000058010089810 */ /* 0x000fe20007f1e0ff */
[----:B------:R-:W-:Y:S04]  /*5d30*/  VOTEU.ALL UP0, P1 ;  /* 0x0000000000ff7886 */ /* 0x000fe80000800000 */
[----:B------:R-:W-:Y:S02]  /*5d40*/  @!P1 IMAD.X R6, RZ, RZ, R17, P0 ;  /* 0x000000ffff069224 */ /* 0x000fe400000e0611 */
[----:B------:R-:W-:Y:S02]  /*5d50*/  IMAD.U32 R10, RZ, RZ, UR5 ;  /* 0x00000005ff0a7e24 */ /* 0x000fe4000f8e00ff */
[----:B------:R-:W-:Y:S03]  /*5d60*/  IMAD.U32 R11, RZ, RZ, UR4 ;  /* 0x00000004ff0b7e24 */ /* 0x000fe6000f8e00ff */
[----:B------:R-:W-:Y:S02]  /*5d70*/  @!P1 R2UR UR4, R10 ;  /* 0x000000000a0492ca */ /* 0x000fe400000e0000 */
[----:B------:R-:W-:Y:S11]  /*5d80*/  @!P1 R2UR UR5, R11 ;  /* 0x000000000b0592ca */ /* 0x000ff600000e0000 */
[----:B------:R-:W-:Y:S02]  /*5d90*/  @!UPT UIADD3 URZ, UPT, UPT, URZ, URZ, URZ ;  /* 0x000000fffffff290 */ /* 0x000fe4000fffe0ff */
[----:B------:R2:W-:Y:S01]  /*5da0*/  @!UP0 UTMALDG.3D [UR32], [UR4], desc[UR6] ;  /* 0x00000620040085b4 */ /* 0x0005e20008011000 */
[----:B------:R2:W-:Y:S01]  /*5db0*/  @!P1 SYNCS.ARRIVE.TRANS64.RED.A0TR RZ, [UR21+0x200], R0 ;  /* 0x00020000ffff99a7 */ /* 0x0005e20008300415 */
[----:B------:R-:W-:Y:S01]  /*5dc0*/  SYNCS.ARRIVE.TRANS64.RED.A1T0 RZ, [UR40], RZ ;  /* 0x000000ffffff79a7 */ /* 0x000fe20008100428 */
[----:B------:R-:W3:Y:S02]  /*5dd0*/  SYNCS.PHASECHK.TRANS64.TRYWAIT P2, [UR21+0x228], R9 ;  /* 0x00022809ff0075a7 */ /* 0x000ee40008041115 */
[----:B--23--:R-:W-:Y:S05]  /*5de0*/  @!P2 BRA `(.L_x_111) ;  /* 0x00000048007ca947 */ /* 0x00cfea0003800000 */
.L_x_255:
        /* <DEDUP_REMOVED lines=8> */
[----:B------:R-:W-:Y:S01]  /*5e70*/  @!UP0 UIADD3 UR24, UPT, UPT, UR21, 0x2400, URZ ;  /* 0x0000240015188890 */ /* 0x000fe2000fffe0ff */
[----:B------:R-:W-:Y:S01]  /*5e80*/  VOTEU.ALL UP0, P1 ;  /* 0x0000000000ff7886 */ /* 0x000fe20000800000 */
[----:B------:R-:W-:Y:S01]  /*5e90*/  UMOV UR27, UR35 ;  /* 0x00000023001b7c82 */ /* 0x000fe20008000000 */
[----:B------:R-:W-:Y:S02]  /*5ea0*/  UMOV UR28, UR36 ;  /* 0x00000024001c7c82 */ /* 0x000fe40008000000 */
[----:B------:R-:W-:Y:S02]  /*5eb0*/  IMAD.U32 R10, RZ, RZ, UR5 ;  /* 0x00000005ff0a7e24 */ /* 0x000fe4000f8e00ff */
[----:B------:R-:W-:Y:S02]  /*5ec0*/  IMAD.U32 R11, RZ, RZ, UR4 ;  /* 0x00000004ff0b7e24 */ /* 0x000fe4000f8e00ff */
[----:B------:R-:W-:Y:S01]  /*5ed0*/  @!P1 IMAD.X R6, RZ, RZ, R17, P0 ;  /* 0x000000ffff069224 */ /* 0x000fe200000e0611 */
        /* <DEDUP_REMOVED lines=8> */
.L_x_257:
[----:B------:R-:W-:Y:S01]  /*5f60*/  @!P1 R2UR UR5, R8 ;  /* 0x00000000080592ca */ /* 0x000fe200000e0000 */
[----:B------:R-:W-:Y:S01]  /*5f70*/  VOTEU.ALL UP0, P1 ;  /* 0x0000000000ff7886 */ /* 0x000fe20000800000 */
[----:B------:R-:W-:Y:S01]  /*5f80*/  @!P1 R2UR UR4, R6 ;  /* 0x00000000060492ca */ /* 0x000fe200000e0000 */
[----:B--2---:R-:W-:Y:S01]  /*5f90*/  @!P1 IMAD.MOV.U32 R0, RZ, RZ, 0x2000 ;  /* 0x00002000ff009424 */ /* 0x004fe200078e00ff */
[----:B------:R-:W-:Y:S01]  /*5fa0*/  UMOV UR6, 0x0 ;  /* 0x0000000000067882 */ /* 0x000fe20000000000 */
[----:B------:R-:W-:Y:S01]  /*5fb0*/  UMOV UR7, 0x10000000 ;  /* 0x1000000000077882 */ /* 0x000fe20000000000 */
[----:B------:R-:W-:Y:S01]  /*5fc0*/  @!UP0 UIADD3 UR18, UPT, UPT, UR34, 0x40, URZ ;  /* 0x0000004022128890 */ /* 0x000fe2000fffe0ff */
[----:B------:R-:W-:Y:S01]  /*5fd0*/  VIADD R14, R14, 0x1 ;  /* 0x000000010e0e7836 */ /* 0x000fe20000000000 */
[----:B------:R-:W-:Y:S01]  /*5fe0*/  @!UP0 UIADD3 UR16, UPT, UPT, UR21, 0x4400, URZ ;  /* 0x0000440015108890 */ /* 0x000fe2000fffe0ff */
[----:B------:R-:W-:Y:S01]  /*5ff0*/  VOTEU.ALL UP0, P1 ;  /* 0x0000000000ff7886 */ /* 0x000fe20000800000 */
[----:B------:R-:W-:Y:S01]  /*6000*/  UMOV UR19, UR35 ;  /* 0x0000002300137c82 */ /* 0x000fe20008000000 */
[----:B------:R-:W-:Y:S02]  /*6010*/  UMOV UR20, UR36 ;  /* 0x0000002400147c82 */ /* 0x000fe40008000000 */
        /* <DEDUP_REMOVED lines=10> */
.L_x_259:
[----:B------:R-:W-:Y:S01]  /*60c0*/  @!P1 IADD3 R6, P0, PT, R16, 0x580, RZ ;  /* 0x0000058010069810 */ /* 0x000fe20007f1e0ff */
[----:B------:R-:W-:Y:S01]  /*60d0*/  VOTEU.ALL UP0, P1 ;  /* 0x0000000000ff7886 */ /* 0x000fe20000800000 */
[----:B------:R-:W-:Y:S01]  /*60e0*/  UMOV UR6, 0x0 ;  /* 0x0000000000067882 */ /* 0x000fe20000000000 */
[----:B------:R-:W-:Y:S01]  /*60f0*/  UMOV UR7, 0x10000000 ;  /* 0x1000000000077882 */ /* 0x000fe20000000000 */
[----:B------:R-:W-:Y:S01]  /*6100*/  @!P1 R2UR UR5, R6 ;  /* 0x00000000060592ca */ /* 0x000fe200000e0000 */
[----:B--2---:R-:W-:Y:S01]  /*6110*/  @!P1 IMAD.X R0, RZ, RZ, R17, P0 ;  /* 0x000000ffff009224 */ /* 0x004fe200000e0611 */
[----:B------:R-:W-:Y:S01]  /*6120*/  @!UP0 UIADD3 UR10, UPT, UPT, UR34, 0x60, URZ ;  /* 0x00000060220a8890 */ /* 0x000fe2000fffe0ff */
[----:B------:R-:W-:Y:S01]  /*6130*/  R2UR UR18, R54 ;  /* 0x00000000361272ca */ /* 0x000fe200000e0000 */
[----:B------:R-:W-:Y:S01]  /*6140*/  @!UP0 UIADD3 UR8, UPT, UPT, UR21, 0x6400, URZ ;  /* 0x0000640015088890 */ /* 0x000fe2000fffe0ff */
[----:B------:R-:W-:Y:S01]  /*6150*/  R2UR UR16, R55 ;  /* 0x00000000371072ca */ /* 0x000fe200000e0000 */
[----:B------:R-:W-:Y:S01]  /*6160*/  @!UP0 UIADD3 UR9, UPT, UPT, UR21, 0x218, URZ ;  /* 0x0000021815098890 */ /* 0x000fe2000fffe0ff */
[----:B------:R-:W-:Y:S01]  /*6170*/  @!P1 R2UR UR4, R0 ;  /* 0x00000000000492ca */ /* 0x000fe200000e0000 */
[----:B------:R-:W-:Y:S01]  /*6180*/  VOTEU.ALL UP0, P1 ;  /* 0x0000000000ff7886 */ /* 0x000fe20000800000 */
[----:B------:R-:W-:Y:S01]  /*6190*/  UMOV UR11, UR35 ;  /* 0x00000023000b7c82 */ /* 0x000fe20008000000 */
[----:B------:R-:W-:Y:S01]  /*61a0*/  UMOV UR12, UR36 ;  /* 0x00000024000c7c82 */ /* 0x000fe20008000000 */
[C---:B------:R-:W-:Y:S01]  /*61b0*/  ISETP.NE.AND P0, PT, R14.reuse, 0x2, PT ;  /* 0x000000020e00780c */ /* 0x040fe20003f05270 */
[----:B------:R-:W-:Y:S01]  /*61c0*/  UPLOP3.LUT UP3, UPT, UPT, UPT, UPT, 0x80, 0x8 ;  /* 0x000000000008789c */ /* 0x000fe20003f6f070 */
[----:B------:R-:W-:Y:S01]  /*61d0*/  IMAD.U32 R8, RZ, RZ, UR5 ;  /* 0x00000005ff087e24 */ /* 0x000fe2000f8e00ff */
[----:B------:R-:W-:Y:S01]  /*61e0*/  LOP3.LUT R15, R15, 0x1, RZ, 0x3c, !PT ;  /* 0x000000010f0f7812 */ /* 0x000fe200078e3cff */
[----:B------:R-:W-:Y:S01]  /*61f0*/  UMOV UR36, UR29 ;  /* 0x0000001d00247c82 */ /* 0x000fe20008000000 */
[----:B------:R-:W-:Y:S01]  /*6200*/  SEL R0, RZ, 0x1, P0 ;  /* 0x00000001ff007807 */ /* 0x000fe20000000000 */
[----:B------:R-:W-:Y:S01]  /*6210*/  UIADD3 UR20, UPT, UPT, UR13, UR18, URZ ;  /* 0x000000120d147290 */ /* 0x000fe2000fffe0ff */
[----:B------:R-:W-:Y:S01]  /*6220*/  SEL R14, R14, RZ, P0 ;  /* 0x000000ff0e0e7207 */ /* 0x000fe20000000000 */
[----:B------:R-:W-:Y:S01]  /*6230*/  UIADD3 UR16, UPT, UPT, UR14, UR16, URZ ;  /* 0x000000100e107290 */ /* 0x000fe2000fffe0ff */
[----:B------:R-:W-:Y:S01]  /*6240*/  IMAD.U32 R9, RZ, RZ, UR4 ;  /* 0x00000004ff097e24 */ /* 0x000fe2000f8e00ff */
[----:B------:R-:W-:Y:S02]  /*6250*/  @!P1 R2UR UR4, R8 ;  /* 0x00000000080492ca */ /* 0x000fe400000e0000 */
[----:B------:R-:W-:Y:S02]  /*6260*/  LOP3.LUT R13, R13, R0, RZ, 0x3c, !PT ;  /* 0x000000000d0d7212 */ /* 0x000fe400078e3cff */
[----:B------:R-:W-:Y:S11]  /*6270*/  @!P1 R2UR UR5, R9 ;  /* 0x00000000090592ca */ /* 0x000ff600000e0000 */
[----:B------:R-:W-:Y:S02]  /*6280*/  @!UPT UIADD3 URZ, UPT, UPT, URZ, URZ, URZ ;  /* 0x000000fffffff290 */ /* 0x000fe4000fffe0ff */
[----:B------:R2:W-:Y:S01]  /*6290*/  @!UP0 UTMALDG.3D [UR8], [UR4], desc[UR6] ;  /* 0x00000608040085b4 */ /* 0x0005e20008011000 */
[----:B------:R2:W-:Y:S01]  /*62a0*/  @!P1 SYNCS.ARRIVE.TRANS64.RED.A0TR RZ, [UR21+0x218], R7 ;  /* 0x00021807ffff99a7 */ /* 0x0005e20008300415 */
[----:B------:R-:W-:Y:S01]  /*62b0*/  SYNCS.ARRIVE.TRANS64.RED.A1T0 RZ, [UR37], RZ ;  /* 0x000000ffffff79a7 */ /* 0x000fe20008100425 */
[----:B------:R-:W-:Y:S05]  /*62c0*/  BRA.U UP1, `(.L_x_114) ;  /* 0xfffffff101707547 */ /* 0x000fea000b83ffff */
[----:B------:R-:W-:-:S04]  /*62d0*/  SHF.L.U32 R2, R15, 0x1f, RZ ;  /* 0x0000001f0f027819 */ /* 0x000fc800000006ff */
[----:B------:R-:W3:Y:S02]  /*62e0*/  SYNCS.PHASECHK.TRANS64.TRYWAIT P0, [UR21+0x220], R2 ;  /* 0x00022002ff0075a7 */ /* 0x000ee40008001115 */
[----:B---3--:R-:W-:Y:S05]  /*62f0*/  @!P0 BRA `(.L_x_115) ;  /* 0x0000004400808947 */ /* 0x008fea0003800000 */
.L_x_261:
[----:B------:R-:W4:Y:S02]  /*6300*/  SYNCS.PHASECHK.TRANS64.TRYWAIT P0, [UR21+0x228], R2 ;  /* 0x00022802ff0075a7 */ /* 0x000f240008001115 */
[----:B----4-:R-:W-:Y:S05]  /*6310*/  @!P0 BRA `(.L_x_116) ;  /* 0x0000004400908947 */ /* 0x010fea0003800000 */
.L_x_263:
[----:B------:R-:W4:Y:S02]  /*6320*/  SYNCS.PHASECHK.TRANS64.TRYWAIT P0, [UR21+0x230], R2 ;  /* 0x00023002ff0075a7 */ /* 0x000f240008001115 */
[----:B----4-:R-:W-:Y:S05]  /*6330*/  @!P0 BRA `(.L_x_117) ;  /* 0x0000004400a08947 */ /* 0x010fea0003800000 */
.L_x_265:
[----:B---3--:R-:W-:-:S07]  /*6340*/  MOV R0, UR21 ;  /* 0x0000001500007c02 */ /* 0x008fce0008000f00 */
.L_x_118:
[----:B---3--:R-:W-:-:S04]  /*6350*/  SHF.L.U32 R2, R15, 0x1f, RZ ;  /* 0x0000001f0f027819 */ /* 0x008fc800000006ff */
[----:B------:R3:W4:Y:S03]  /*6360*/  SYNCS.PHASECHK.TRANS64.TRYWAIT P0, [R0+URZ+0x238], R2 ;  /* 0x00023802000075a7 */ /* 0x00072600080011ff */
[----:B----4-:R-:W-:Y:S05]  /*6370*/  @!P0 NANOSLEEP.SYNCS 0x989680 ;  /* 0x009896800000895d */ /* 0x010fea0003900000 */
[----:B------:R-:W4:Y:S02]  /*6380*/  @!P0 SYNCS.PHASECHK.TRANS64 P0, [R0+URZ+0x238], R2 ;  /* 0x00023802000085a7 */ /* 0x000f2400080010ff */
[----:B-12-4-:R-:W-:Y:S05]  /*6390*/  @P0 EXIT ;  /* 0x000000000000094d */ /* 0x016fea0003800000 */
[----:B------:R-:W-:Y:S05]  /*63a0*/  BRA `(.L_x_118) ;  /* 0xfffffffc00e87947 */ /* 0x000fea000383ffff */
.L_x_103:
[----:B------:R-:W-:-:S06]  /*63b0*/  UISETP.GE.AND UP0, UPT, UR17, 0x4, UPT ;  /* 0x000000041100788c */ /* 0x000fcc000bf06270 */
[----:B------:R-:W-:-:S13]  /*63c0*/  PLOP3.LUT P0, PT, PT, PT, UP0, 0x80, 0x8 ;  /* 0x000000000008781c */ /* 0x000fda0003f0f008 */
[----:B-1----:R-:W-:Y:S05]  /*63d0*/  @!P0 EXIT ;  /* 0x000000000000894d */ /* 0x002fea0003800000 */
[----:B------:R-:W1:Y:S08]  /*63e0*/  S2UR UR4, SR_CgaCtaId ;  /* 0x00000000000479c3 */ /* 0x000e700000008800 */
[----:B------:R-:W-:Y:S01]  /*63f0*/  BAR.SYNC.DEFER_BLOCKING 0x6, 0xa0 ;  /* 0x0182800000007b1d */ /* 0x000fe20000010000 */
[C---:B------:R-:W-:Y:S01]  /*6400*/  IMAD.SHL.U32 R4, R65.reuse, 0x20, RZ ;  /* 0x0000002041047824 */ /* 0x040fe200078e00ff */
[C---:B------:R-:W-:Y:S01]  /*6410*/  R2P PR, R65.reuse, 0x6 ;  /* 0x0000000641007804 */ /* 0x040fe20000000000 */
[C---:B------:R-:W-:Y:S01]  /*6420*/  IMAD.SHL.U32 R2, R65.reuse, 0x4, RZ ;  /* 0x0000000441027824 */ /* 0x040fe200078e00ff */
[----:B------:R-:W-:Y:S01]  /*6430*/  CS2R R60, SRZ ;  /* 0x00000000003c7805 */ /* 0x000fe2000001ff00 */
[----:B------:R-:W-:Y:S01]  /*6440*/  IMAD.U32 R23, R65, 0x10000, RZ ;  /* 0x0001000041177824 */ /* 0x000fe200078e00ff */
[----:B------:R-:W-:-:S02]  /*6450*/  UMOV UR44, 0x400 ;  /* 0x00000400002c7882 */ /* 0x000fc40000000000 */
[----:B------:R-:W2:Y:S01]  /*6460*/  LDC.64 R50, c[0x0][0x8b0] ;  /* 0x00022c00ff327b82 */ /* 0x000ea20000000a00 */
[C---:B------:R-:W-:Y:S01]  /*6470*/  LOP3.LUT R3, R4.reuse, 0xe0, RZ, 0xc0, !PT ;  /* 0x000000e004037812 */ /* 0x040fe200078ec0ff */
[----:B------:R-:W-:Y:S01]  /*6480*/  IMAD.SHL.U32 R26, R65, 0x10, RZ ;  /* 0x00000010411a7824 */ /* 0x000fe200078e00ff */
[----:B------:R-:W-:Y:S01]  /*6490*/  LOP3.LUT R4, R4, 0x100, RZ, 0xc0, !PT ;  /* 0x0000010004047812 */ /* 0x000fe200078ec0ff */
[----:B------:R-:W-:Y:S01]  /*64a0*/  IMAD.MOV.U32 R64, RZ, RZ, 0x10 ;  /* 0x00000010ff407424 */ /* 0x000fe200078e00ff */
[----:B------:R-:W-:Y:S01]  /*64b0*/  LOP3.LUT R2, R3, 0x1c, R2, 0xf8, !PT ;  /* 0x0000001c03027812 */ /* 0x000fe200078ef802 */
[----:B------:R-:W-:Y:S01]  /*64c0*/  IMAD.MOV.U32 R63, RZ, RZ, 0x20 ;  /* 0x00000020ff3f7424 */ /* 0x000fe200078e00ff */
[----:B------:R-:W-:Y:S01]  /*64d0*/  SHF.R.U32.HI R3, RZ, 0x2, R65 ;  /* 0x00000002ff037819 */ /* 0x000fe20000011641 */
[----:B------:R-:W3:Y:S01]  /*64e0*/  LDC.64 R48, c[0x0][0x8a8] ;  /* 0x00022a00ff307b82 */ /* 0x000ee20000000a00 */
[----:B------:R-:W-:Y:S01]  /*64f0*/  LOP3.LUT R23, R23, 0x600000, RZ, 0xc0, !PT ;  /* 0x0060000017177812 */ /* 0x000fe200078ec0ff */
[----:B------:R-:W-:Y:S01]  /*6500*/  IMAD.MOV.U32 R62, RZ, RZ, 0x1 ;  /* 0x00000001ff3e7424 */ /* 0x000fe200078e00ff */
[----:B------:R-:W-:Y:S01]  /*6510*/  LOP3.LUT R26, R4, 0x600, R26, 0xf8, !PT ;  /* 0x00000600041a7812 */ /* 0x000fe200078ef81a */
[----:B------:R-:W-:Y:S01]  /*6520*/  IMAD.MOV.U32 R22, RZ, RZ, RZ ;  /* 0x000000ffff167224 */ /* 0x000fe200078e00ff */
[----:B------:R-:W-:Y:S01]  /*6530*/  LOP3.LUT R2, R2, 0x4, R3, 0x78, !PT ;  /* 0x0000000402027812 */ /* 0x000fe200078e7803 */
[----:B------:R-:W-:Y:S01]  /*6540*/  IMAD.MOV.U32 R59, RZ, RZ, RZ ;  /* 0x000000ffff3b7224 */ /* 0x000fe200078e00ff */
[----:B------:R-:W-:Y:S01]  /*6550*/  LOP3.LUT R65, R65, 0x60, RZ, 0xc0, !PT ;  /* 0x0000006041417812 */ /* 0x000fe200078ec0ff */
[----:B-1----:R-:W-:Y:S01]  /*6560*/  ULEA UR44, UR4, UR44, 0x18 ;  /* 0x0000002c042c7291 */ /* 0x002fe2000f8ec0ff */
[----:B------:R-:W-:Y:S01]  /*6570*/  LOP3.LUT R26, R26, R2, RZ, 0xfc, !PT ;  /* 0x000000021a1a7212 */ /* 0x000fe200078efcff */
[----:B------:R-:W1:Y:S01]  /*6580*/  LDCU UR59, c[0x0][0x370] ;  /* 0x00006e00ff3b77ac */ /* 0x000e620008000800 */
[----:B------:R-:W-:-:S02]  /*6590*/  SEL R64, R64, 0xfffffff0, !P2 ;  /* 0xfffffff040407807 */ /* 0x000fc40005000000 */
[----:B------:R-:W-:Y:S01]  /*65a0*/  SEL R63, R63, 0xffffffe0, !P1 ;  /* 0xffffffe03f3f7807 */ /* 0x000fe20004800000 */
[----:B------:R-:W-:Y:S01]  /*65b0*/  UIADD3 UR4, UPT, UPT, UR44, 0x400, URZ ;  /* 0x000004002c047890 */ /* 0x000fe2000fffe0ff */
[----:B------:R-:W4:Y:S02]  /*65c0*/  LDCU UR43, c[0x0][0xb0c] ;  /* 0x00016180ff2b77ac */ /* 0x000f240008000800 */
[----:B------:R-:W1:Y:S03]  /*65d0*/  LDS R0, [UR44+0x300] ;  /* 0x0003002cff007984 */ /* 0x000e660008000800 */
[----:B------:R-:W-:Y:S01]  /*65e0*/  IMAD.U32 R57, RZ, RZ, UR4 ;  /* 0x00000004ff397e24 */ /* 0x000fe2000f8e00ff */
[----:B------:R-:W1:Y:S01]  /*65f0*/  LDCU UR39, c[0x0][0xb30] ;  /* 0x00016600ff2777ac */ /* 0x000e620008000800 */
[----:B------:R-:W1:Y:S01]  /*6600*/  LDCU.64 UR56, c[0x0][0x888] ;  /* 0x00011100ff3877ac */ /* 0x000e620008000a00 */
[----:B------:R-:W1:Y:S01]  /*6610*/  LDCU.64 UR40, c[0x0][0xb28] ;  /* 0x00016500ff2877ac */ /* 0x000e620008000a00 */
[----:B------:R-:W1:Y:S01]  /*6620*/  LDCU.64 UR62, c[0x0][0x890] ;  /* 0x00011200ff3e77ac */ /* 0x000e620008000a00 */
[----:B------:R-:W1:Y:S01]  /*6630*/  LDCU.128 UR52, c[0x0][0xb10] ;  /* 0x00016200ff3477ac */ /* 0x000e620008000c00 */
[----:B------:R-:W1:Y:S01]  /*6640*/  LDCU UR58, c[0x0][0x374] ;  /* 0x00006e80ff3a77ac */ /* 0x000e620008000800 */
[----:B------:R-:W-:Y:S01]  /*6650*/  UMOV UR47, URZ ;  /* 0x000000ff002f7c82 */ /* 0x000fe20008000000 */
[----:B------:R-:W-:Y:S01]  /*6660*/  UMOV UR46, URZ ;  /* 0x000000ff002e7c82 */ /* 0x000fe20008000000 */
[----:B-1234-:R-:W-:-:S07]  /*6670*/  IMAD.IADD R23, R0, 0x1, R23 ;  /* 0x0000000100177824 */ /* 0x01efce00078e0217 */
.L_x_162:
[C---:B------:R-:W-:Y:S02]  /*6680*/  LEA R3, R59.reuse, UR44, 0x3 ;  /* 0x0000002c3b037c11 */ /* 0x040fe4000f8e18ff */
[----:B------:R-:W-:Y:S02]  /*6690*/  SHF.L.U32 R0, R60, 0x1f, RZ ;  /* 0x0000001f3c007819 */ /* 0x000fe400000006ff */
[----:B-1----:R-:W-:Y:S02]  /*66a0*/  LEA R4, R59, UR44, 0x4 ;  /* 0x0000002c3b047c11 */ /* 0x002fe4000f8e20ff */
[----:B------:R-:W1:Y:S02]  /*66b0*/  SYNCS.PHASECHK.TRANS64.TRYWAIT P0, [R3+URZ+0x250], R0 ;  /* 0x00025000030075a7 */ /* 0x000e6400080011ff */
[----:B-1----:R-:W-:Y:S05]  /*66c0*/  @!P0 BRA `(.L_x_119) ;  /* 0x0000004000d48947 */ /* 0x002fea0003800000 */
.L_x_266:
[----:B------:R-:W2:Y:S01]  /*66d0*/  LDS.128 R4, [R4+0x2e0] ;  /* 0x0002e00004047984 */ /* 0x000ea20000000c00 */
[----:B------:R-:W-:Y:S01]  /*66e0*/  UISETP.GE.AND UP0, UPT, UR42, 0x1, UPT ;  /* 0x000000012a00788c */ /* 0x000fe2000bf06270 */
[----:B------:R-:W-:Y:S01]  /*66f0*/  @!PT LDS RZ, [RZ] ;  /* 0x00000000fffff984 */ /* 0x000fe20000000800 */
[----:B------:R-:W-:Y:S01]  /*6700*/  @!PT LDS RZ, [RZ] ;  /* 0x00000000fffff984 */ /* 0x000fe20000000800 */
[----:B------:R-:W-:Y:S01]  /*6710*/  @!PT LDS RZ, [RZ] ;  /* 0x00000000fffff984 */ /* 0x000fe20000000800 */
[----:B------:R-:W-:Y:S01]  /*6720*/  @!PT LDS RZ, [RZ] ;  /* 0x00000000fffff984 */ /* 0x000fe20000000800 */
[----:B------:R3:W-:Y:S06]  /*6730*/  MEMBAR.ALL.CTA ;  /* 0x0000000000007992 */ /* 0x0007ec0000008000 */
[----:B---3--:R-:W3:Y:S01]  /*6740*/  FENCE.VIEW.ASYNC.S ;  /* 0x00000000000073c6 */ /* 0x008ee20000000000 */
[----:B--2---:R-:W-:Y:S11]  /*6750*/  LOP3.LUT P0, RZ, R6, 0x1, RZ, 0xc0, !PT ;  /* 0x0000000106ff7812 */ /* 0x004ff6000780c0ff */
[----:B------:R-:W-:Y:S02]  /*6760*/  @!UPT UIADD3 URZ, UPT, UPT, URZ, URZ, URZ ;  /* 0x000000fffffff290 */ /* 0x000fe4000fffe0ff */
[----:B---3--:R-:W-:Y:S01]  /*6770*/  VOTEU.ANY UP1, P0 ;  /* 0x0000000000ff7886 */ /* 0x008fe20000020100 */
[----:B------:R-:W-:Y:S01]  /*6780*/  PLOP3.LUT P0, PT, PT, PT, UP1, 0x80, 0x8 ;  /* 0x000000000008781c */ /* 0x000fe20003f0f018 */
[----:B------:R-:W-:Y:S11]  /*6790*/  UP2UR UR61, UPR, URZ, 0x2 ;  /* 0x00000002ff3d7883 */ /* 0x000ff60008000000 */
[----:B------:R-:W-:Y:S01]  /*67a0*/  @!UPT UIADD3 URZ, UPT, UPT, URZ, URZ, URZ ;  /* 0x000000fffffff290 */ /* 0x000fe2000fffe0ff */
[----:B-1----:R-:W-:Y:S02]  /*67b0*/  @P0 SHF.R.U32.HI R0, RZ, 0x10, R5 ;  /* 0x00000010ff000819 */ /* 0x002fe40000011605 */
        /* <DEDUP_REMOVED lines=12> */
[----:B------:R-:W2:Y:S01]  /*6880*/  LDCU UR12, c[0x0][0xb20] ;  /* 0x00016400ff0c77ac */ /* 0x000ea20008000800 */
[----:B------:R-:W-:Y:S02]  /*6890*/  UIMAD.WIDE.U32 UR4, UR58, UR55, URZ ;  /* 0x000000373a0472a5 */ /* 0x000fe4000f8e00ff */
[----:B------:R-:W-:Y:S02]  /*68a0*/  UIMAD.WIDE.U32 UR6, UR59, UR52, URZ ;  /* 0x000000343b0672a5 */ /* 0x000fe4000f8e00ff */
[----:B------:R-:W-:Y:S02]  /*68b0*/  UISETP.NE.AND UP0, UPT, UR54, 0x1, UPT ;  /* 0x000000013600788c */ /* 0x000fe4000bf05270 */
[----:B------:R-:W-:Y:S02]  /*68c0*/  UIMAD.WIDE.U32 UR8, UR37, UR55, URZ ;  /* 0x00000037250872a5 */ /* 0x000fe4000f8e00ff */
[----:B------:R-:W-:Y:S02]  /*68d0*/  UIMAD.WIDE.U32 UR10, UR38, UR52, URZ ;  /* 0x00000034260a72a5 */ /* 0x000fe4000f8e00ff */
[----:B------:R-:W-:Y:S02]  /*68e0*/  UISETP.NE.AND UP1, UPT, UR43, 0x1, UPT ;  /* 0x000000012b00788c */ /* 0x000fe4000bf25270 */
[----:B------:R-:W-:Y:S01]  /*68f0*/  UISETP.NE.AND UP2, UPT, UR42, 0x1, UPT ;  /* 0x000000012a00788c */ /* 0x000fe2000bf45270 */
[----:B------:R-:W-:Y:S02]  /*6900*/  UMOV UR4, UR5 ;  /* 0x0000000500047c82 */ /* 0x000fe40008000000 */
[----:B--2---:R-:W-:Y:S03]  /*6910*/  USHF.R.U32.HI UR5, URZ, UR12, UR4 ;  /* 0x0000000cff057299 */ /* 0x004fe60008011604 */
[----:B------:R-:W-:Y:S02]  /*6920*/  UMOV UR4, UR7 ;  /* 0x0000000700047c82 */ /* 0x000fe40008000000 */
[----:B------:R-:W-:Y:S02]  /*6930*/  USHF.R.U32.HI UR7, URZ, UR53, UR4 ;  /* 0x00000035ff077299 */ /* 0x000fe40008011604 */
[----:B------:R-:W-:Y:S02]  /*6940*/  USEL UR4, UR58, UR5, !UP0 ;  /* 0x000000053a047287 */ /* 0x000fe4000c000000 */
[----:B------:R-:W-:Y:S01]  /*6950*/  USEL UR7, UR59, UR7, !UP1 ;  /* 0x000000073b077287 */ /* 0x000fe2000c800000 */
[----:B------:R-:W-:Y:S01]  /*6960*/  UMOV UR5, UR9 ;  /* 0x0000000900057c82 */ /* 0x000fe20008000000 */
[----:B------:R-:W-:Y:S02]  /*6970*/  UIMAD.WIDE.U32 UR8, UR4, UR40, URZ ;  /* 0x00000028040872a5 */ /* 0x000fe4000f8e00ff */
[----:B------:R-:W-:Y:S03]  /*6980*/  USHF.R.U32.HI UR6, URZ, UR12, UR5 ;  /* 0x0000000cff067299 */ /* 0x000fe60008011605 */
[----:B------:R-:W-:Y:S01]  /*6990*/  UMOV UR5, UR11 ;  /* 0x0000000b00057c82 */ /* 0x000fe20008000000 */
[----:B------:R-:W-:Y:S02]  /*69a0*/  UIMAD.WIDE.U32 UR10, UR7, UR40, URZ ;  /* 0x00000028070a72a5 */ /* 0x000fe4000f8e00ff */
[----:B------:R-:W-:Y:S02]  /*69b0*/  USHF.R.U32.HI UR12, URZ, UR53, UR5 ;  /* 0x00000035ff0c7299 */ /* 0x000fe40008011605 */
[----:B------:R-:W-:Y:S01]  /*69c0*/  USEL UR6, UR37, UR6, !UP0 ;  /* 0x0000000625067287 */ /* 0x000fe2000c000000 */
[----:B------:R-:W-:Y:S02]  /*69d0*/  UMOV UR5, UR9 ;  /* 0x0000000900057c82 */ /* 0x000fe40008000000 */
[----:B------:R-:W-:Y:S01]  /*69e0*/  UMOV UR10, UR11 ;  /* 0x0000000b000a7c82 */ /* 0x000fe20008000000 */
[----:B------:R-:W-:Y:S02]  /*69f0*/  @UP2 USHF.R.U32.HI UR4, URZ, UR41, UR5 ;  /* 0x00000029ff042299 */ /* 0x000fe40008011605 */
[----:B------:R-:W-:Y:S02]  /*6a00*/  @UP2 USHF.R.U32.HI UR7, URZ, UR41, UR10 ;  /* 0x00000029ff072299 */ /* 0x000fe4000801160a */
[----:B------:R-:W-:Y:S02]  /*6a10*/  UIMAD UR4, UR42, UR4, URZ ;  /* 0x000000042a0472a4 */ /* 0x000fe4000f8e02ff */
        /* <DEDUP_REMOVED lines=8> */
[----:B------:R-:W-:Y:S02]  /*6aa0*/  USEL UR11, UR6, UR4, !UP2 ;  /* 0x00000004060b7287 */ /* 0x000fe4000d000000 */
[----:B------:R-:W-:Y:S02]  /*6ab0*/  UIADD3 UR8, UPT, UPT, -UR5, URZ, URZ ;  /* 0x000000ff05087290 */ /* 0x000fe4000fffe1ff */
[----:B------:R-:W-:Y:S01]  /*6ac0*/  UIADD3 UR10, UPT, UPT, -UR11, URZ, URZ ;  /* 0x000000ff0b0a7290 */ /* 0x000fe2000fffe1ff */
[----:B------:R-:W-:Y:S01]  /*6ad0*/  @!UP0 UMOV UR4, UR9 ;  /* 0x0000000900048c82 */ /* 0x000fe20008000000 */
[----:B------:R-:W-:Y:S02]  /*6ae0*/  UIADD3 UR9, UPT, UPT, -UR6, URZ, URZ ;  /* 0x000000ff06097290 */ /* 0x000fe4000fffe1ff */
[----:B------:R-:W-:Y:S02]  /*6af0*/  @!UP0 USHF.R.U32.HI UR4, URZ, UR41, UR4 ;  /* 0x00000029ff048299 */ /* 0x000fe40008011604 */
[----:B------:R-:W-:Y:S02]  /*6b00*/  UIMAD UR10, UR42, UR10, UR6 ;  /* 0x0000000a2a0a72a4 */ /* 0x000fe4000f8e0206 */
[----:B------:R-:W-:Y:S04]  /*6b10*/  @!UP0 USEL UR4, UR5, UR4, !UP2 ;  /* 0x0000000405048287 */ /* 0x000fe8000d000000 */
[----:B------:R-:W-:Y:S02]  /*6b20*/  @!UP0 UIMAD UR10, UR7, UR10, UR4 ;  /* 0x0000000a070a82a4 */ /* 0x000fe4000f8e0204 */
[----:B------:R-:W-:Y:S02]  /*6b30*/  @!UP0 UIADD3 UR11, UPT, UPT, UR11, -UR4, URZ ;  /* 0x800000040b0b8290 */ /* 0x000fe4000fffe0ff */
[----:B------:R-:W-:Y:S02]  /*6b40*/  UIMAD UR7, UR43, UR8, UR38 ;  /* 0x000000082b0772a4 */ /* 0x000fe4000f8e0226 */
[----:B------:R-:W-:Y:S02]  /*6b50*/  @!UP0 UIMAD UR6, UR11, UR42, UR5 ;  /* 0x0000002a0b0682a4 */ /* 0x000fe4000f8e0205 */
[----:B------:R-:W-:Y:S01]  /*6b60*/  UIMAD UR4, UR54, UR9, UR37 ;  /* 0x00000009360472a4 */ /* 0x000fe2000f8e0225 */
[----:B------:R-:W-:Y:S02]  /*6b70*/  @!UP0 UMOV UR5, UR10 ;  /* 0x0000000a00058c82 */ /* 0x000fe40008000000 */
[----:B------:R-:W-:Y:S02]  /*6b80*/  UIMAD UR38, UR5, UR43, UR7 ;  /* 0x0000002b052672a4 */ /* 0x000fe4000f8e0207 */
[----:B------:R-:W-:Y:S11]  /*6b90*/  UIMAD UR37, UR6, UR54, UR4 ;  /* 0x00000036062572a4 */ /* 0x000ff6000f8e0204 */
[----:B------:R-:W-:Y:S01]  /*6ba0*/  @!UPT UIADD3 URZ, UPT, UPT, URZ, URZ, URZ ;  /* 0x000000fffffff290 */ /* 0x000fe2000fffe0ff */
.L_x_120:
[----:B------:R-:W-:Y:S01]  /*6bb0*/  UISETP.NE.AND UP0, UPT, UR39, 0x1, UPT ;  /* 0x000000012700788c */ /* 0x000fe2000bf05270 */
[----:B------:R-:W-:Y:S01]  /*6bc0*/  LOP3.LUT P0, RZ, R57, 0x3f0, RZ, 0xc0, !PT ;  /* 0x000003f039ff7812 */ /* 0x000fe2000780c0ff */
[----:B------:R-:W-:Y:S01]  /*6bd0*/  USHF.L.U32 UR50, UR16, 0x6, URZ ;  /* 0x0000000610327899 */ /* 0x000fe200080006ff */
[----:B------:R-:W-:Y:S01]  /*6be0*/  BSSY.RECONVERGENT B6, `(.L_x_121) ;  /* 0x0000034000067945 */ /* 0x000fe20003800200 */
[----:B------:R-:W-:Y:S01]  /*6bf0*/  USHF.L.U32 UR49, UR20, 0x7, URZ ;  /* 0x0000000714317899 */ /* 0x000fe200080006ff */
[----:B------:R-:W-:Y:S06]  /*6c00*/  IADD3 R59, PT, PT, R59, 0x1, RZ ;  /* 0x000000013b3b7810 */ /* 0x000fec0007ffe0ff */
[----:B------:R-:W2:Y:S01]  /*6c10*/  @!UP0 LDCU.128 UR12, c[0x0][0xb10] ;  /* 0x00016200ff0c87ac */ /* 0x000ea20008000c00 */
[----:B------:R-:W3:Y:S01]  /*6c20*/  @!UP0 LDCU UR5, c[0x0][0xb0c] ;  /* 0x00016180ff0587ac */ /* 0x000ee20008000800 */
[----:B------:R-:W4:Y:S01]  /*6c30*/  @!UP0 LDCU UR10, c[0x0][0xb20] ;  /* 0x00016400ff0a87ac */ /* 0x000f220008000800 */
[----:B--2---:R-:W-:Y:S02]  /*6c40*/  UIMAD.WIDE.U32 UR8, UR38, UR12, URZ ;  /* 0x0000000c260872a5 */ /* 0x004fe4000f8e00ff */
[----:B------:R-:W-:Y:S02]  /*6c50*/  UIMAD.WIDE.U32 UR6, UR37, UR15, URZ ;  /* 0x0000000f250672a5 */ /* 0x000fe4000f8e00ff */
[----:B------:R-:W-:Y:S03]  /*6c60*/  @!UP0 UISETP.NE.AND UP1, UPT, UR14, 0x1, UPT ;  /* 0x000000010e00888c */ /* 0x000fe6000bf25270 */
[----:B------:R-:W-:Y:S01]  /*6c70*/  @!UP0 UMOV UR4, UR9 ;  /* 0x0000000900048c82 */ /* 0x000fe20008000000 */
[----:B---3--:R-:W-:Y:S02]  /*6c80*/  @!UP0 UISETP.NE.AND UP2, UPT, UR5, 0x1, UPT ;  /* 0x000000010500888c */ /* 0x008fe4000bf45270 */
[----:B------:R-:W-:Y:S01]  /*6c90*/  @!UP0 USHF.R.U32.HI UR4, URZ, UR13, UR4 ;  /* 0x0000000dff048299 */ /* 0x000fe20008011604 */
[----:B------:R-:W-:Y:S02]  /*6ca0*/  @!UP0 UMOV UR6, UR7 ;  /* 0x0000000700068c82 */ /* 0x000fe40008000000 */
[----:B----4-:R-:W-:Y:S02]  /*6cb0*/  @!UP0 USHF.R.U32.HI UR6, URZ, UR10, UR6 ;  /* 0x0000000aff068299 */ /* 0x010fe40008011606 */
[----:B------:R-:W-:Y:S02]  /*6cc0*/  @!UP0 USEL UR7, UR38, UR4, !UP2 ;  /* 0x0000000426078287 */ /* 0x000fe4000d000000 */
[----:B------:R-:W-:Y:S04]  /*6cd0*/  @!UP0 USEL UR6, UR37, UR6, !UP1 ;  /* 0x0000000625068287 */ /* 0x000fe8000c800000 */
[----:B------:R-:W-:Y:S02]  /*6ce0*/  @!UP0 UIADD3 UR4, UPT, UPT, -UR7, UR6, URZ ;  /* 0x0000000607048290 */ /* 0x000fe4000fffe1ff */
[----:B------:R-:W-:Y:S02]  /*6cf0*/  @!UP0 UIADD3 UR6, UPT, UPT, UR7, -UR6, URZ ;  /* 0x8000000607068290 */ /* 0x000fe4000fffe0ff */
[----:B------:R-:W-:Y:S02]  /*6d00*/  @!UP0 UIMAD UR38, UR4, UR5, UR38 ;  /* 0x00000005042682a4 */ /* 0x000fe4000f8e0226 */
[----:B------:R-:W-:Y:S01]  /*6d10*/  @!UP0 UIMAD UR37, UR6, UR14, UR37 ;  /* 0x0000000e062582a4 */ /* 0x000fe2000f8e0225 */
[----:B------:R-:W-:Y:S11]  /*6d20*/  @!P0 BRA `(.L_x_122) ;  /* 0x00000000007c8947 */ /* 0x000ff60003800000 */
[----:B------:R-:W2:Y:S01]  /*6d30*/  LDCU.64 UR8, c[0x4][0x80] ;  /* 0x01001000ff0877ac */ /* 0x000ea20008000a00 */
[----:B------:R-:W-:Y:S01]  /*6d40*/  MOV R2, 0x0 ;  /* 0x0000000000027802 */ /* 0x000fe20000000f00 */
[----:B------:R-:W-:Y:S02]  /*6d50*/  HFMA2 R12, -RZ, RZ, 0, 5.9604644775390625e-08 ;  /* 0x00000001ff0c7431 */ /* 0x000fe400000001ff */
[----:B------:R-:W-:Y:S01]  /*6d60*/  IMAD.MOV.U32 R8, RZ, RZ, 0x70 ;  /* 0x00000070ff087424 */ /* 0x000fe200078e00ff */
[----:B------:R3:W4:Y:S01]  /*6d70*/  LDC.64 R14, c[0x4][R2] ;  /* 0x01000000020e7b82 */ /* 0x0007220000000a00 */
[----:B------:R-:W1:Y:S01]  /*6d80*/  LDCU.64 UR6, c[0x4][0x88] ;  /* 0x01001100ff0677ac */ /* 0x000e620008000a00 */
[----:B------:R-:W-:Y:S01]  /*6d90*/  IMAD.MOV.U32 R13, RZ, RZ, RZ ;  /* 0x000000ffff0d7224 */ /* 0x000fe200078e00ff */
[----:B------:R-:W1:Y:S01]  /*6da0*/  LDCU.64 UR4, c[0x4][0x8] ;  /* 0x01000100ff0477ac */ /* 0x000e620008000a00 */
[----:B--2---:R-:W-:Y:S01]  /*6db0*/  MOV R5, UR9 ;  /* 0x0000000900057c02 */ /* 0x004fe20008000f00 */
[----:B------:R-:W-:Y:S01]  /*6dc0*/  IMAD.U32 R4, RZ, RZ, UR8 ;  /* 0x00000008ff047e24 */ /* 0x000fe2000f8e00ff */
[----:B-1----:R-:W-:Y:S01]  /*6dd0*/  MOV R7, UR7 ;  /* 0x0000000700077c02 */ /* 0x002fe20008000f00 */
[----:B------:R-:W-:Y:S01]  /*6de0*/  IMAD.U32 R6, RZ, RZ, UR6 ;  /* 0x00000006ff067e24 */ /* 0x000fe2000f8e00ff */
[----:B------:R-:W-:Y:S01]  /*6df0*/  MOV R11, UR5 ;  /* 0x00000005000b7c02 */ /* 0x000fe20008000f00 */
[----:B------:R-:W-:Y:S02]  /*6e00*/  IMAD.U32 R10, RZ, RZ, UR4 ;  /* 0x00000004ff0a7e24 */ /* 0x000fe4000f8e00ff */
[----:B------:R-:W-:Y:S07]  /*6e10*/  LEPC R20, `(.L_x_123) ;  /* 0x000000001014794e */ /* 0x000fee0000000000 */
[----:B---345:R-:W-:Y:S05]  /*6e20*/  CALL.ABS.NOINC R14 ;  /* 0x000000000e007343 */ /* 0x038fea0003c00000 */
.L_x_123:
[----:B------:R-:W1:Y:S01]  /*6e30*/  LDCU.64 UR8, c[0x4][0x80] ;  /* 0x01001000ff0877ac */ /* 0x000e620008000a00 */
[----:B------:R-:W2:Y:S01]  /*6e40*/  LDC.64 R2, c[0x4][R2] ;  /* 0x0100000002027b82 */ /* 0x000ea20000000a00 */
[----:B------:R-:W-:Y:S02]  /*6e50*/  HFMA2 R12, -RZ, RZ, 0, 5.9604644775390625e-08 ;  /* 0x00000001ff0c7431 */ /* 0x000fe400000001ff */
[----:B------:R-:W-:Y:S02]  /*6e60*/  IMAD.MOV.U32 R8, RZ, RZ, 0x70 ;  /* 0x00000070ff087424 */ /* 0x000fe400078e00ff */
[----:B------:R-:W-:Y:S01]  /*6e70*/  IMAD.MOV.U32 R13, RZ, RZ, RZ ;  /* 0x000000ffff0d7224 */ /* 0x000fe200078e00ff */
[----:B------:R-:W3:Y:S01]  /*6e80*/  LDCU.64 UR6, c[0x4][0x88] ;  /* 0x01001100ff0677ac */ /* 0x000ee20008000a00 */
[----:B------:R-:W4:Y:S01]  /*6e90*/  LDCU.64 UR4, c[0x4][0x8] ;  /* 0x01000100ff0477ac */ /* 0x000f220008000a00 */
[----:B-1----:R-:W-:Y:S02]  /*6ea0*/  MOV R4, UR8 ;  /* 0x0000000800047c02 */ /* 0x002fe40008000f00 */
[----:B------:R-:W-:Y:S02]  /*6eb0*/  MOV R5, UR9 ;  /* 0x0000000900057c02 */ /* 0x000fe40008000f00 */
[----:B---3--:R-:W-:Y:S01]  /*6ec0*/  MOV R7, UR7 ;  /* 0x0000000700077c02 */ /* 0x008fe20008000f00 */
[----:B------:R-:W-:Y:S01]  /*6ed0*/  IMAD.U32 R6, RZ, RZ, UR6 ;  /* 0x00000006ff067e24 */ /* 0x000fe2000f8e00ff */
[----:B----4-:R-:W-:Y:S01]  /*6ee0*/  MOV R11, UR5 ;  /* 0x00000005000b7c02 */ /* 0x010fe20008000f00 */
[----:B------:R-:W-:Y:S02]  /*6ef0*/  IMAD.U32 R10, RZ, RZ, UR4 ;  /* 0x00000004ff0a7e24 */ /* 0x000fe4000f8e00ff */
[----:B------:R-:W-:Y:S07]  /*6f00*/  LEPC R20, `(.L_x_122) ;  /* 0x000000001014794e */ /* 0x000fee0000000000 */
[----:B--2---:R-:W-:Y:S05]  /*6f10*/  CALL.ABS.NOINC R2 ;  /* 0x0000000002007343 */ /* 0x004fea0003c00000 */
.L_x_122:
[----:B------:R-:W-:Y:S05]  /*6f20*/  BSYNC.RECONVERGENT B6 ;  /* 0x0000000000067941 */ /* 0x000fea0003800200 */
.L_x_121:
[----:B------:R-:W-:Y:S01]  /*6f30*/  R2UR UR4, R56 ;  /* 0x00000000380472ca */ /* 0x000fe200000e0000 */
[----:B------:R-:W-:Y:S01]  /*6f40*/  UISETP.NE.U32.AND UP0, UPT, UR62, URZ, UPT ;  /* 0x000000ff3e00728c */ /* 0x000fe2000bf05070 */
[----:B------:R-:W-:Y:S02]  /*6f50*/  ISETP.NE.U32.AND P4, PT, R50, RZ, PT ;  /* 0x000000ff3200720c */ /* 0x000fe40003f85070 */
[----:B------:R-:W-:Y:S01]  /*6f60*/  ISETP.NE.U32.AND P2, PT, RZ, UR56, PT ;  /* 0x00000038ff007c0c */ /* 0x000fe2000bf45070 */
[----:B------:R-:W-:Y:S01]  /*6f70*/  UISETP.NE.AND.EX UP1, UPT, UR63, URZ, UPT, UP0 ;  /* 0x000000ff3f00728c */ /* 0x000fe2000bf25300 */
[----:B------:R-:W-:Y:S01]  /*6f80*/  ISETP.NE.AND.EX P4, PT, R51, RZ, PT, P4 ;  /* 0x000000ff3300720c */ /* 0x000fe20003f85340 */
[----:B------:R-:W-:Y:S01]  /*6f90*/  UPLOP3.LUT UP0, UPT, UPT, UPT, UPT, 0x40, 0x4 ;  /* 0x000000000004789c */ /* 0x000fe20003f0e870 */
[----:B------:R-:W-:Y:S05]  /*6fa0*/  ISETP.NE.AND.EX P2, PT, RZ, UR57, PT, P2 ;  /* 0x00000039ff007c0c */ /* 0x000fea000bf45320 */
[----:B------:R-:W-:Y:S06]  /*6fb0*/  UISETP.NE.AND UP2, UPT, UR4, URZ, UPT ;  /* 0x000000ff0400728c */ /* 0x000fec000bf45270 */
[----:B------:R-:W-:Y:S05]  /*6fc0*/  PLOP3.LUT P1, PT, PT, PT, UP2, 0x80, 0x8 ;  /* 0x000000000008781c */ /* 0x000fea0003f2f028 */
[----:B------:R-:W-:Y:S06]  /*6fd0*/  @UP2 UPLOP3.LUT UP0, UPT, UPT, UPT, UP1, 0x80, 0x8 ;  /* 0x000000000008289c */ /* 0x000fec0003f0f010 */
[----:B------:R-:W-:Y:S01]  /*6fe0*/  PLOP3.LUT P0, PT, PT, PT, UP0, 0x80, 0x8 ;  /* 0x000000000008781c */ /* 0x000fe20003f0f008 */
[----:B------:R-:W-:Y:S01]  /*6ff0*/  @!UPT UIADD3 URZ, UPT, UPT, URZ, URZ, URZ ;  /* 0x000000fffffff290 */ /* 0x000fe2000fffe0ff */
[----:B------:R-:W-:Y:S11]  /*7000*/  BRA.U !UP1, `(.L_x_124) ;  /* 0x00000001093c7547 */ /* 0x000ff6000b800000 */
[----:B------:R-:W-:Y:S01]  /*7010*/  UISETP.NE.U32.AND UP0, UPT, UR56, URZ, UPT ;  /* 0x000000ff3800728c */ /* 0x000fe2000bf05070 */
[----:B-1----:R-:W-:Y:S01]  /*7020*/  HFMA2 R0, -RZ, RZ, 0, 5.9604644775390625e-08 ;  /* 0x00000001ff007431 */ /* 0x002fe200000001ff */
[----:B------:R-:W1:Y:S01]  /*7030*/  LDCU.64 UR8, c[0x0][0x358] ;  /* 0x00006b00ff0877ac */ /* 0x000e620008000a00 */
[----:B------:R-:W-:Y:S01]  /*7040*/  IMAD.MOV.U32 R52, RZ, RZ, 0x1 ;  /* 0x00000001ff347424 */ /* 0x000fe200078e00ff */
[----:B------:R-:W-:Y:S06]  /*7050*/  UISETP.NE.AND.EX UP0, UPT, UR57, URZ, UPT, UP0 ;  /* 0x000000ff3900728c */ /* 0x000fec000bf05300 */
[----:B------:R-:W-:Y:S05]  /*7060*/  PLOP3.LUT P3, PT, PT, PT, UP0, 0x80, 0x8 ;  /* 0x000000000008781c */ /* 0x000fea0003f6f008 */
[----:B------:R-:W2:Y:S01]  /*7070*/  @UP0 LDCU.64 UR4, c[0x0][0x888] ;  /* 0x00011100ff0407ac */ /* 0x000ea20008000a00 */
[----:B------:R-:W-:Y:S07]  /*7080*/  @UP0 UIMAD UR6, UR36, UR62, URZ ;  /* 0x0000003e240602a4 */ /* 0x000fee000f8e02ff */
[----:B------:R-:W-:Y:S01]  /*7090*/  @!P3 PRMT R52, R0, 0x7610, R52 ;  /* 0x000076100034b816 */ /* 0x000fe20000000034 */
[----:B--2---:R-:W-:Y:S06]  /*70a0*/  @UP0 UIMAD.WIDE UR4, UR6, 0x4, UR4 ;  /* 0x00000004060408a5 */ /* 0x004fec000f8e0204 */
[----:B------:R-:W-:Y:S01]  /*70b0*/  IMAD.U32 R2, RZ, RZ, UR4 ;  /* 0x00000004ff027e24 */ /* 0x000fe2000f8e00ff */
[----:B------:R-:W-:Y:S04]  /*70c0*/  MOV R3, UR5 ;  /* 0x0000000500037c02 */ /* 0x000fe80008000f00 */
[----:B------:R-:W2:Y:S01]  /*70d0*/  @!UP0 LDCU UR4, c[0x0][0x880] ;  /* 0x00011000ff0487ac */ /* 0x000ea20008000800 */
[----:B-1---5:R3:W5:Y:S02]  /*70e0*/  @P3 LDG.E R27, desc[UR8][R2.64] ;  /* 0x00000008021b3981 */ /* 0x022764000c1e1900 */
[----:B--23--:R-:W-:Y:S02]  /*70f0*/  @!P3 IMAD.U32 R27, RZ, RZ, UR4 ;  /* 0x00000004ff1bbe24 */ /* 0x00cfe4000f8e00ff */
.L_x_124:
[----:B------:R-:W-:Y:S05]  /*7100*/  @!P4 BRA `(.L_x_125) ;  /* 0x000000000024c947 */ /* 0x000fea0003800000 */
[----:B------:R-:W-:Y:S01]  /*7110*/  ISETP.NE.U32.AND P3, PT, R48, RZ, PT ;  /* 0x000000ff3000720c */ /* 0x000fe20003f65070 */
[----:B------:R-:W2:Y:S03]  /*7120*/  LDCU.64 UR4, c[0x0][0x358] ;  /* 0x00006b00ff0477ac */ /* 0x000ea60008000a00 */
[----:B------:R-:W-:Y:S11]  /*7130*/  ISETP.NE.AND.EX P3, PT, R49, RZ, PT, P3 ;  /* 0x000000ff3100720c */ /* 0x000ff60003f65330 */
[----:B------:R-:W-:Y:S02]  /*7140*/  @!UPT UIADD3 URZ, UPT, UPT, URZ, URZ, URZ ;  /* 0x000000fffffff290 */ /* 0x000fe4000fffe0ff */
[----:B------:R-:W3:Y:S01]  /*7150*/  @P3 LDC.64 R2, c[0x0][0x8a8] ;  /* 0x00022a00ff023b82 */ /* 0x000ee20000000a00 */
[----:B-1----:R-:W-:Y:S04]  /*7160*/  @P3 IMAD R0, R50, UR36, RZ ;  /* 0x0000002432003c24 */ /* 0x002fe8000f8e02ff */
[----:B---3--:R-:W-:Y:S05]  /*7170*/  @P3 IMAD.WIDE R2, R0, 0x4, R2 ;  /* 0x0000000400023825 */ /* 0x008fea00078e0202 */
[----:B--2--5:R2:W5:Y:S02]  /*7180*/  @P3 LDG.E R24, desc[UR4][R2.64] ;  /* 0x0000000402183981 */ /* 0x024564000c1e1900 */
[----:B--2---:R-:W3:Y:S02]  /*7190*/  @!P3 LDC R24, c[0x0][0x8a0] ;  /* 0x00022800ff18bb82 */ /* 0x004ee40000000800 */
.L_x_125:
[----:B-----5:R-:W-:Y:S01]  /*71a0*/  FSETP.NEU.AND P3, PT, R27, RZ, PT ;  /* 0x000000ff1b00720b */ /* 0x020fe20003f6d000 */
[----:B------:R-:W-:Y:S01]  /*71b0*/  IMAD.SHL.U32 R75, R26, 0x4, RZ ;  /* 0x000000041a4b7824 */ /* 0x000fe200078e00ff */
[----:B------:R-:W-:Y:S01]  /*71c0*/  SEL R4, RZ, 0xffffffff, P2 ;  /* 0xffffffffff047807 */ /* 0x000fe20001000000 */
[----:B------:R-:W-:Y:S01]  /*71d0*/  BSSY B1, `(.L_x_126) ;  /* 0x0000044000017945 */ /* 0x000fe20003800000 */
[----:B------:R-:W-:Y:S01]  /*71e0*/  @P1 LOP3.LUT P2, RZ, R52, 0xff, RZ, 0xc0, !PT ;  /* 0x000000ff34ff1812 */ /* 0x000fe2000784c0ff */
[----:B------:R-:W-:Y:S01]  /*71f0*/  VIADD R69, R75, UR44 ;  /* 0x0000002c4b457c36 */ /* 0x000fe20008000000 */
[----:B-1----:R-:W-:Y:S01]  /*7200*/  @P1 SEL R0, RZ, 0xffffffff, P3 ;  /* 0xffffffffff001807 */ /* 0x002fe20001800000 */
[----:B------:R-:W-:Y:S01]  /*7210*/  IMAD.MOV.U32 R76, RZ, RZ, 0x1 ;  /* 0x00000001ff4c7424 */ /* 0x000fe200078e00ff */
[----:B------:R-:W-:Y:S01]  /*7220*/  LOP3.LUT R62, R62, 0x1, RZ, 0x3c, !PT ;  /* 0x000000013e3e7812 */ /* 0x000fe200078e3cff */
[----:B------:R-:W-:Y:S01]  /*7230*/  IMAD.MOV.U32 R74, RZ, RZ, RZ ;  /* 0x000000ffff4a7224 */ /* 0x000fe200078e00ff */
[----:B------:R-:W-:Y:S02]  /*7240*/  @P0 SEL R0, R4, R0, !P2 ;  /* 0x0000000004000207 */ /* 0x000fe40005000000 */
[----:B------:R-:W-:Y:S02]  /*7250*/  CS2R R46, SRZ ;  /* 0x00000000002e7805 */ /* 0x000fe4000001ff00 */
[----:B------:R-:W-:Y:S02]  /*7260*/  LEA R71, R22, UR44, 0x3 ;  /* 0x0000002c16477c11 */ /* 0x000fe4000f8e18ff */
[----:B------:R-:W-:Y:S02]  /*7270*/  CS2R R44, SRZ ;  /* 0x00000000002c7805 */ /* 0x000fe4000001ff00 */
[----:B------:R-:W-:Y:S02]  /*7280*/  @P1 LOP3.LUT R0, R0, 0x1, RZ, 0xc0, !PT ;  /* 0x0000000100001812 */ /* 0x000fe400078ec0ff */
[----:B------:R-:W-:Y:S02]  /*7290*/  CS2R R42, SRZ ;  /* 0x00000000002a7805 */ /* 0x000fe4000001ff00 */
[----:B------:R-:W-:Y:S02]  /*72a0*/  SHF.L.U32 R2, R61, 0x1f, RZ ;  /* 0x0000001f3d027819 */ /* 0x000fe400000006ff */
[----:B------:R-:W-:Y:S02]  /*72b0*/  CS2R R40, SRZ ;  /* 0x0000000000287805 */ /* 0x000fe4000001ff00 */
[----:B------:R-:W-:Y:S02]  /*72c0*/  ISETP.NE.U32.OR P6, PT, R0, 0x1, !P1 ;  /* 0x000000010000780c */ /* 0x000fe40004fc5470 */
[----:B------:R-:W-:Y:S02]  /*72d0*/  CS2R R38, SRZ ;  /* 0x0000000000267805 */ /* 0x000fe4000001ff00 */
[----:B------:R-:W-:Y:S02]  /*72e0*/  PLOP3.LUT P2, PT, PT, PT, UP1, 0x80, 0x8 ;  /* 0x000000000008781c */ /* 0x000fe40003f4f018 */
[----:B------:R-:W-:Y:S02]  /*72f0*/  CS2R R36, SRZ ;  /* 0x0000000000247805 */ /* 0x000fe4000001ff00 */
[----:B------:R-:W-:Y:S02]  /*7300*/  LEA.HI R25, R22, R22, RZ, 0x1 ;  /* 0x0000001616197211 */ /* 0x000fe400078f08ff */
[----:B------:R-:W-:Y:S02]  /*7310*/  CS2R R34, SRZ ;  /* 0x0000000000227805 */ /* 0x000fe4000001ff00 */
[----:B------:R-:W-:Y:S02]  /*7320*/  LOP3.LUT P4, R58, R52, 0xff, RZ, 0xc0, !PT ;  /* 0x000000ff343a7812 */ /* 0x000fe4000788c0ff */
[----:B------:R-:W-:Y:S02]  /*7330*/  CS2R R32, SRZ ;  /* 0x0000000000207805 */ /* 0x000fe4000001ff00 */
[----:B------:R-:W-:Y:S01]  /*7340*/  SEL R3, RZ, 0xffffffff, P3 ;  /* 0xffffffffff037807 */ /* 0x000fe20001800000 */
[----:B------:R-:W-:Y:S01]  /*7350*/  VIADD R68, R69, 0x400 ;  /* 0x0000040045447836 */ /* 0x000fe20000000000 */
[----:B------:R-:W-:Y:S01]  /*7360*/  P2R R66, PR, RZ, 0x40 ;  /* 0x00000040ff427803 */ /* 0x000fe20000000000 */
[----:B------:R-:W-:Y:S01]  /*7370*/  IMAD.IADD R67, R63, 0x1, R69 ;  /* 0x000000013f437824 */ /* 0x000fe200078e0245 */
[----:B------:R-:W-:Y:S02]  /*7380*/  @P6 SHF.L.U32 R0, R62, 0x1f, RZ ;  /* 0x0000001f3e006819 */ /* 0x000fe400000006ff */
[----:B------:R-:W-:Y:S02]  /*7390*/  @P2 SEL R3, R4, R3, !P4 ;  /* 0x0000000304032207 */ /* 0x000fe40006000000 */
[----:B------:R1:W2:Y:S02]  /*73a0*/  @P6 SYNCS.PHASECHK.TRANS64.TRYWAIT P1, [UR44+0x200], R0 ;  /* 0x00020000ff0065a7 */ /* 0x0002a4000802112c */
[----:B------:R-:W-:Y:S04]  /*73b0*/  LOP3.LUT R3, R3, 0x1, RZ, 0xc0, !PT ;  /* 0x0000000103037812 */ /* 0x000fe800078ec0ff */
[----:B------:R-:W-:Y:S04]  /*73c0*/  ISETP.NE.U32.AND P5, PT, R3, 0x1, PT ;  /* 0x000000010300780c */ /* 0x000fe80003fa5070 */
[----:B------:R-:W-:Y:S01]  /*73d0*/  P2R R77, PR, RZ, 0x20 ;  /* 0x00000020ff4d7803 */ /* 0x000fe20000000000 */
[----:B------:R4:W3:Y:S01]  /*73e0*/  SYNCS.PHASECHK.TRANS64.TRYWAIT P0, [R71+URZ+0x270], R2 ;  /* 0x00027002470075a7 */ /* 0x0008e200080011ff */
[C---:B-1----:R-:W-:Y:S01]  /*73f0*/  IMAD.SHL.U32 R0, R25.reuse, 0x40, RZ ;  /* 0x0000004019007824 */ /* 0x042fe200078e00ff */
[----:B------:R-:W-:Y:S04]  /*7400*/  LOP3.LUT R25, R25, 0xffe, RZ, 0xc0, !PT ;  /* 0x00000ffe19197812 */ /* 0x000fe800078ec0ff */
[----:B------:R-:W-:Y:S01]  /*7410*/  LOP3.LUT R0, R0, 0xffffff80, RZ, 0xc0, !PT ;  /* 0xffffff8000007812 */ /* 0x000fe200078ec0ff */
[----:B------:R-:W-:Y:S04]  /*7420*/  IMAD.IADD R25, R22, 0x1, -R25 ;  /* 0x0000000116197824 */ /* 0x000fe800078e0a19 */
[----:B------:R-:W-:Y:S04]  /*7430*/  IMAD.IADD R0, R23, 0x1, R0 ;  /* 0x0000000117007824 */ /* 0x000fe800078e0200 */
[----:B------:R-:W-:Y:S01]  /*7440*/  IMAD R25, R25, 0x100000, R0 ;  /* 0x0010000019197824 */ /* 0x000fe200078e0200 */
[----:B--2---:R-:W-:Y:S01]  /*7450*/  @P6 SEL R76, RZ, 0x1, !P1 ;  /* 0x00000001ff4c6807 */ /* 0x004fe20004800000 */
[----:B----4-:R-:W-:Y:S06]  /*7460*/  @!P6 BRA `(.L_x_127) ;  /* 0x000000000068e947 */ /* 0x010fec0003800000 */
[----:B------:R-:W-:Y:S01]  /*7470*/  @P5 IMAD R5, R64, 0x4, R68 ;  /* 0x0000000440055824 */ /* 0x000fe200078e0244 */
[----:B------:R-:W-:Y:S01]  /*7480*/  ISETP.NE.AND P1, PT, R76, RZ, PT ;  /* 0x000000ff4c00720c */ /* 0x000fe20003f25270 */
[----:B------:R-:W-:Y:S01]  /*7490*/  @P5 IMAD R4, R64, 0x4, R69 ;  /* 0x0000000440045824 */ /* 0x000fe200078e0245 */
[----:B------:R-:W-:Y:S01]  /*74a0*/  BSSY B0, `(.L_x_128) ;  /* 0x000000e000007945 */ /* 0x000fe20003800000 */
[----:B------:R-:W-:Y:S01]  /*74b0*/  IMAD.MOV.U32 R46, RZ, RZ, RZ ;  /* 0x000000ffff2e7224 */ /* 0x000fe200078e00ff */
[----:B------:R-:W-:Y:S01]  /*74c0*/  CS2R R42, SRZ ;  /* 0x00000000002a7805 */ /* 0x000fe2000001ff00 */
[----:B------:R-:W-:Y:S01]  /*74d0*/  @P5 IMAD.IADD R5, R63, 0x1, R5 ;  /* 0x000000013f055824 */ /* 0x000fe200078e0205 */
[----:B------:R-:W-:Y:S02]  /*74e0*/  CS2R R40, SRZ ;  /* 0x0000000000287805 */ /* 0x000fe4000001ff00 */
[----:B------:R-:W-:Y:S02]  /*74f0*/  CS2R R44, SRZ ;  /* 0x00000000002c7805 */ /* 0x000fe4000001ff00 */
[----:B------:R-:W-:Y:S02]  /*7500*/  CS2R R34, SRZ ;  /* 0x0000000000227805 */ /* 0x000fe4000001ff00 */
[----:B------:R-:W-:Y:S02]  /*7510*/  CS2R R32, SRZ ;  /* 0x0000000000207805 */ /* 0x000fe4000001ff00 */
[----:B------:R-:W-:Y:S02]  /*7520*/  CS2R R38, SRZ ;  /* 0x0000000000267805 */ /* 0x000fe4000001ff00 */
[----:B------:R-:W-:Y:S01]  /*7530*/  CS2R R36, SRZ ;  /* 0x0000000000247805 */ /* 0x000fe2000001ff00 */
[----:B------:R-:W-:Y:S06]  /*7540*/  @P1 BRA `(.L_x_129) ;  /* 0x00000000000c1947 */ /* 0x000fec0003800000 */
[----:B------:R-:W-:Y:S04]  /*7550*/  SHF.L.U32 R3, R62, 0x1f, RZ ;  /* 0x0000001f3e037819 */ /* 0x000fe800000006ff */
[----:B------:R-:W1:Y:S02]  /*7560*/  SYNCS.PHASECHK.TRANS64.TRYWAIT P1, [UR44+0x200], R3 ;  /* 0x00020003ff0075a7 */ /* 0x000e64000802112c */
[----:B-1----:R-:W-:Y:S05]  /*7570*/  @!P1 BRA `(.L_x_130) ;  /* 0x00000034003c9947 */ /* 0x002fea0003800000 */
.L_x_129:
[----:B------:R-:W-:Y:S05]  /*7580*/  BSYNC B0 ;  /* 0x0000000000007941 */ /* 0x000fea0003800000 */
.L_x_128:
[----:B------:R-:W-:Y:S01]  /*7590*/  ISETP.NE.AND P1, PT, R77, RZ, PT ;  /* 0x000000ff4d00720c */ /* 0x000fe20003f25270 */
[----:B------:R-:W-:Y:S11]  /*75a0*/  HFMA2 R74, -RZ, RZ, 0, 5.9604644775390625e-08 ;  /* 0x00000001ff4a7431 */ /* 0x000ff600000001ff */
[----:B------:R-:W-:Y:S01]  /*75b0*/  @!UPT UIADD3 URZ, UPT, UPT, URZ, URZ, URZ ;  /* 0x000000fffffff290 */ /* 0x000fe2000fffe0ff */
[----:B------:R-:W-:Y:S05]  /*75c0*/  @P1 WARPSYNC.ALL ;  /* 0x0000000000001948 */ /* 0x000fea0003800000 */
[----:B------:R2:W4:Y:S04]  /*75d0*/  @P1 LDSM.16.M88.4 R40, [R4+0x400] ;  /* 0x000400000428183b */ /* 0x0005280000000200 */
[----:B------:R2:W1:Y:S04]  /*75e0*/  @P1 LDSM.16.M88.4 R44, [R5] ;  /* 0x00000000052c183b */ /* 0x0004680000000200 */
[----:B------:R2:W1:Y:S04]  /*75f0*/  @P1 LDSM.16.M88.4 R32, [R75+UR44+0x400] ;  /* 0x0004002c4b20183b */ /* 0x0004680008000200 */
[----:B------:R2:W1:Y:S02]  /*7600*/  @P1 LDSM.16.M88.4 R36, [R67+0x400] ;  /* 0x000400004324183b */ /* 0x0004640000000200 */
.L_x_127:
[----:B------:R-:W-:Y:S05]  /*7610*/  BSYNC B1 ;  /* 0x0000000000017941 */ /* 0x000fea0003800000 */
.L_x_126:
[----:B-1----:R-:W-:Y:S04]  /*7620*/  SHF.R.U32.HI R0, RZ, 0x15, R25 ;  /* 0x00000015ff007819 */ /* 0x002fe80000011619 */
[----:B------:R-:W-:Y:S01]  /*7630*/  LOP3.LUT P1, RZ, R0, 0x3, R53, 0x48, !PT ;  /* 0x0000000300ff7812 */ /* 0x000fe20007824835 */
[----:B------:R-:W-:Y:S01]  /*7640*/  @!UPT UIADD3 URZ, UPT, UPT, URZ, URZ, URZ ;  /* 0x000000fffffff290 */ /* 0x000fe2000fffe0ff */
[----:B---3--:R-:W-:Y:S11]  /*7650*/  @P0 BRA `(.L_x_131) ;  /* 0x0000000000080947 */ /* 0x008ff60003800000 */
[----:B------:R-:W1:Y:S02]  /*7660*/  SYNCS.PHASECHK.TRANS64.TRYWAIT P0, [R71+URZ+0x270], R2 ;  /* 0x00027002470075a7 */ /* 0x000e6400080011ff */
[----:B-1----:R-:W-:Y:S05]  /*7670*/  @!P0 BRA `(.L_x_132) ;  /* 0x0000003400148947 */ /* 0x002fea0003800000 */
.L_x_131:
[----:B------:R-:W-:Y:S05]  /*7680*/  @!P1 BRA `(.L_x_133) ;  /* 0x0000000000409947 */ /* 0x000fea0003800000 */
[----:B------:R-:W2:Y:S01]  /*7690*/  LDCU.64 UR8, c[0x4][0x70] ;  /* 0x01000e00ff0877ac */ /* 0x000ea20008000a00 */
[----:B------:R-:W-:Y:S01]  /*76a0*/  MOV R3, 0x0 ;  /* 0x0000000000037802 */ /* 0x000fe20000000f00 */
[----:B------:R-:W-:Y:S02]  /*76b0*/  HFMA2 R12, -RZ, RZ, 0, 5.9604644775390625e-08 ;  /* 0x00000001ff0c7431 */ /* 0x000fe400000001ff */
[----:B------:R-:W-:Y:S02]  /*76c0*/  IMAD.MOV.U32 R8, RZ, RZ, 0x192 ;  /* 0x00000192ff087424 */ /* 0x000fe400078e00ff */
[----:B------:R-:W-:Y:S01]  /*76d0*/  IMAD.MOV.U32 R13, RZ, RZ, RZ ;  /* 0x000000ffff0d7224 */ /* 0x000fe200078e00ff */
[----:B------:R-:W3:Y:S01]  /*76e0*/  LDCU.64 UR6, c[0x4][0x78] ;  /* 0x01000f00ff0677ac */ /* 0x000ee20008000a00 */
[----:B-1----:R-:W1:Y:S01]  /*76f0*/  LDC.64 R2, c[0x4][R3] ;  /* 0x0100000003027b82 */ /* 0x002e620000000a00 */
[----:B------:R-:W5:Y:S01]  /*7700*/  LDCU.64 UR4, c[0x4][0x10] ;  /* 0x01000200ff0477ac */ /* 0x000f620008000a00 */
[----:B--2---:R-:W-:Y:S01]  /*7710*/  MOV R5, UR9 ;  /* 0x0000000900057c02 */ /* 0x004fe20008000f00 */
[----:B------:R-:W-:Y:S01]  /*7720*/  IMAD.U32 R4, RZ, RZ, UR8 ;  /* 0x00000008ff047e24 */ /* 0x000fe2000f8e00ff */
[----:B---3--:R-:W-:Y:S01]  /*7730*/  MOV R7, UR7 ;  /* 0x0000000700077c02 */ /* 0x008fe20008000f00 */
[----:B------:R-:W-:Y:S01]  /*7740*/  IMAD.U32 R6, RZ, RZ, UR6 ;  /* 0x00000006ff067e24 */ /* 0x000fe2000f8e00ff */
[----:B-----5:R-:W-:Y:S01]  /*7750*/  MOV R11, UR5 ;  /* 0x00000005000b7c02 */ /* 0x020fe20008000f00 */
[----:B------:R-:W-:Y:S02]  /*7760*/  IMAD.U32 R10, RZ, RZ, UR4 ;  /* 0x00000004ff0a7e24 */ /* 0x000fe4000f8e00ff */
[----:B------:R-:W-:Y:S07]  /*7770*/  LEPC R20, `(.L_x_133) ;  /* 0x000000001014794e */ /* 0x000fee0000000000 */
[----:B-1--4-:R-:W-:Y:S05]  /*7780*/  CALL.ABS.NOINC R2 ;  /* 0x0000000002007343 */ /* 0x012fea0003c00000 */
.L_x_133:
[----:B------:R-:W-:Y:S05]  /*7790*/  WARPSYNC.ALL ;  /* 0x0000000000007948 */ /* 0x000fea0003800000 */
[----:B------:R-:W-:Y:S01]  /*77a0*/  R2UR UR4, R25 ;  /* 0x00000000190472ca */ /* 0x000fe200000e0000 */
[----:B------:R-:W-:Y:S01]  /*77b0*/  BSSY.RECONVERGENT B0, `(.L_x_134) ;  /* 0x000003c000007945 */ /* 0x000fe20003800200 */
[----:B------:R-:W-:Y:S02]  /*77c0*/  SHF.L.U32 R73, R64, 0x2, RZ ;  /* 0x0000000240497819 */ /* 0x000fe400000006ff */
[----:B------:R-:W-:Y:S02]  /*77d0*/  ISETP.NE.AND P0, PT, R65, RZ, PT ;  /* 0x000000ff4100720c */ /* 0x000fe40003f05270 */
[----:B------:R-:W-:Y:S04]  /*77e0*/  IADD3 R68, PT, PT, R68, R73, RZ ;  /* 0x0000004944447210 */ /* 0x000fe80007ffe0ff */
[----:B------:R-:W-:Y:S03]  /*77f0*/  IADD3 R70, PT, PT, R63, R68, RZ ;  /* 0x000000443f467210 */ /* 0x000fe60007ffe0ff */
[----:B--2---:R-:W2:Y:S02]  /*7800*/  LDTM.16dp128bit.x8 R4, tmem[UR4] ;  /* 0x00000004000479ee */ /* 0x004ea40008180000 */
[C---:B--2---:R-:W-:Y:S01]  /*7810*/  FMUL R0, R24.reuse, R4 ;  /* 0x0000000418007220 */ /* 0x044fe20000400000 */
[C---:B-1----:R-:W-:Y:S01]  /*7820*/  FMUL R2, R24.reuse, R5 ;  /* 0x0000000518027220 */ /* 0x042fe20000400000 */
[C---:B------:R-:W-:Y:S01]  /*7830*/  FMUL R3, R24.reuse, R6 ;  /* 0x0000000618037220 */ /* 0x040fe20000400000 */
[C---:B------:R-:W-:Y:S01]  /*7840*/  FMUL R7, R24.reuse, R7 ;  /* 0x0000000718077220 */ /* 0x040fe20000400000 */
[C---:B------:R-:W-:Y:S01]  /*7850*/  FFMA R28, R27.reuse, R32, R0 ;  /* 0x000000201b1c7223 */ /* 0x040fe20000000000 */
        /* <DEDUP_REMOVED lines=10> */
[----:B------:R1:W-:Y:S01]  /*7900*/  STSM.16.M88.4 [R69+0x400], R28 ;  /* 0x0004001c45007844 */ /* 0x0003e20000000200 */
[C---:B------:R-:W-:Y:S01]  /*7910*/  FMUL R9, R24.reuse, R13 ;  /* 0x0000000d18097220 */ /* 0x040fe20000400000 */
[C---:B------:R-:W-:Y:S01]  /*7920*/  FFMA R6, R27.reuse, R38, R6 ;  /* 0x000000261b067223 */ /* 0x040fe20000000006 */
[C---:B------:R-:W-:Y:S01]  /*7930*/  FMUL R10, R24.reuse, R14 ;  /* 0x0000000e180a7220 */ /* 0x040fe20000400000 */
[C---:B------:R-:W-:Y:S01]  /*7940*/  FFMA R7, R27.reuse, R39, R11 ;  /* 0x000000271b077223 */ /* 0x040fe2000000000b */
[C---:B------:R-:W-:Y:S01]  /*7950*/  FMUL R15, R24.reuse, R15 ;  /* 0x0000000f180f7220 */ /* 0x040fe20000400000 */
[C---:B----4-:R-:W-:Y:S01]  /*7960*/  FFMA R8, R27.reuse, R40, R8 ;  /* 0x000000281b087223 */ /* 0x050fe20000000008 */
[C---:B------:R-:W-:Y:S01]  /*7970*/  FMUL R12, R24.reuse, R16 ;  /* 0x00000010180c7220 */ /* 0x040fe20000400000 */
[C---:B------:R-:W-:Y:S01]  /*7980*/  FFMA R9, R27.reuse, R41, R9 ;  /* 0x000000291b097223 */ /* 0x040fe20000000009 */
[----:B------:R1:W-:Y:S01]  /*7990*/  STSM.16.M88.4 [R67+0x400], R4 ;  /* 0x0004000443007844 */ /* 0x0003e20000000200 */
[C---:B------:R-:W-:Y:S01]  /*79a0*/  FMUL R13, R24.reuse, R17 ;  /* 0x00000011180d7220 */ /* 0x040fe20000400000 */
[C---:B------:R-:W-:Y:S01]  /*79b0*/  FFMA R10, R27.reuse, R42, R10 ;  /* 0x0000002a1b0a7223 */ /* 0x040fe2000000000a */
[C---:B------:R-:W-:Y:S01]  /*79c0*/  FMUL R14, R24.reuse, R18 ;  /* 0x00000012180e7220 */ /* 0x040fe20000400000 */
[C---:B------:R-:W-:Y:S01]  /*79d0*/  FFMA R11, R27.reuse, R43, R15 ;  /* 0x0000002b1b0b7223 */ /* 0x040fe2000000000f */
[----:B------:R-:W-:Y:S01]  /*79e0*/  FMUL R19, R24, R19 ;  /* 0x0000001318137220 */ /* 0x000fe20000400000 */
[C---:B------:R-:W-:Y:S01]  /*79f0*/  FFMA R12, R27.reuse, R44, R12 ;  /* 0x0000002c1b0c7223 */ /* 0x040fe2000000000c */
[C---:B------:R-:W-:Y:S01]  /*7a00*/  FFMA R13, R27.reuse, R45, R13 ;  /* 0x0000002d1b0d7223 */ /* 0x040fe2000000000d */
[C---:B------:R-:W-:Y:S01]  /*7a10*/  FFMA R14, R27.reuse, R46, R14 ;  /* 0x0000002e1b0e7223 */ /* 0x040fe2000000000e */
[----:B------:R1:W-:Y:S01]  /*7a20*/  STSM.16.M88.4 [R68], R8 ;  /* 0x0000000844007844 */ /* 0x0003e20000000200 */
[----:B------:R-:W-:Y:S05]  /*7a30*/  FFMA R15, R27, R47, R19 ;  /* 0x0000002f1b0f7223 */ /* 0x000fea0000000013 */
[----:B------:R1:W-:Y:S01]  /*7a40*/  STSM.16.M88.4 [R70], R12 ;  /* 0x0000000c46007844 */ /* 0x0003e20000000200 */
[----:B------:R-:W-:Y:S01]  /*7a50*/  @!PT LDS RZ, [RZ] ;  /* 0x00000000fffff984 */ /* 0x000fe20000000800 */
[----:B------:R-:W-:Y:S01]  /*7a60*/  @!PT LDS RZ, [RZ] ;  /* 0x00000000fffff984 */ /* 0x000fe20000000800 */
[----:B------:R-:W-:Y:S01]  /*7a70*/  @!PT LDS RZ, [RZ] ;  /* 0x00000000fffff984 */ /* 0x000fe20000000800 */
[----:B------:R-:W-:Y:S01]  /*7a80*/  @!PT LDS RZ, [RZ] ;  /* 0x00000000fffff984 */ /* 0x000fe20000000800 */
[----:B------:R2:W-:Y:S06]  /*7a90*/  MEMBAR.ALL.CTA ;  /* 0x0000000000007992 */ /* 0x0005ec0000008000 */
[----:B--2---:R-:W2:Y:S02]  /*7aa0*/  FENCE.VIEW.ASYNC.S ;  /* 0x00000000000073c6 */ /* 0x004ea40000000000 */
[----:B--2---:R-:W-:Y:S06]  /*7ab0*/  BAR.SYNC.DEFER_BLOCKING 0x1, 0x80 ;  /* 0x0042000000007b1d */ /* 0x004fec0000010000 */
[----:B------:R-:W-:Y:S05]  /*7ac0*/  @P0 BRA `(.L_x_135) ;  /* 0x0000000000280947 */ /* 0x000fea0003800000 */
[----:B------:R-:W2:Y:S01]  /*7ad0*/  LDCU.64 UR6, c[0x0][0x348] ;  /* 0x00006900ff0677ac */ /* 0x000ea20008000a00 */
[----:B------:R-:W-:Y:S01]  /*7ae0*/  UIADD3 UR4, UPT, UPT, UR44, 0x400, URZ ;  /* 0x000004002c047890 */ /* 0x000fe2000fffe0ff */
[----:B------:R-:W-:Y:S05]  /*7af0*/  UMOV UR51, UR36 ;  /* 0x0000002400337c82 */ /* 0x000fea0008000000 */
[----:B------:R-:W-:Y:S04]  /*7b00*/  MOV R57, UR4 ;  /* 0x0000000400397c02 */ /* 0x000fe80008000f00 */
[----:B------:R-:W-:Y:S01]  /*7b10*/  R2UR UR48, R57 ;  /* 0x00000000393072ca */ /* 0x000fe200000e0000 */
[----:B--2---:R-:W-:Y:S04]  /*7b20*/  UIADD3 UR4, UP0, UPT, UR6, 0x680, URZ ;  /* 0x0000068006047890 */ /* 0x004fe8000ff1e0ff */
[----:B------:R-:W-:Y:S09]  /*7b30*/  UIADD3.X UR5, UPT, UPT, URZ, UR7, URZ, UP0, !UPT ;  /* 0x00000007ff057290 */ /* 0x000ff200087fe4ff */
[----:B------:R2:W-:Y:S01]  /*7b40*/  UTMASTG.3D [UR48], [UR4] ;  /* 0x00000030040073b5 */ /* 0x0005e20008010000 */
[----:B------:R0:W-:Y:S01]  /*7b50*/  UTMACMDFLUSH ;  /* 0x00000000000079b7 */ /* 0x0001e20000000000 */
[----:B--2---:R-:W-:Y:S04]  /*7b60*/  DEPBAR.LE SB0, 0x1 ;  /* 0x000080400000791a */ /* 0x004fe80000000000 */
.L_x_135:
[----:B------:R-:W-:Y:S05]  /*7b70*/  BSYNC.RECONVERGENT B0 ;  /* 0x0000000000007941 */ /* 0x000fea0003800200 */
.L_x_134:
[----:B------:R-:W-:Y:S01]  /*7b80*/  BAR.SYNC.DEFER_BLOCKING 0x1, 0x80 ;  /* 0x0042000000007b1d */ /* 0x000fe20000010000 */
[----:B------:R-:W-:Y:S01]  /*7b90*/  ISETP.NE.AND P1, PT, R66, RZ, PT ;  /* 0x000000ff4200720c */ /* 0x000fe20003f25270 */
[----:B------:R-:W-:Y:S01]  /*7ba0*/  UISETP.NE.AND UP0, UPT, UR47, URZ, UPT ;  /* 0x000000ff2f00728c */ /* 0x000fe2000bf05270 */
[----:B------:R-:W-:Y:S11]  /*7bb0*/  LEA R2, R74, UR44, 0x3 ;  /* 0x0000002c4a027c11 */ /* 0x000ff6000f8e18ff */
[----:B-1----:R-:W-:Y:S01]  /*7bc0*/  @P1 SHF.L.U32 R4, R62, 0x1f, RZ ;  /* 0x0000001f3e041819 */ /* 0x002fe200000006ff */
[----:B------:R-:W-:Y:S06]  /*7bd0*/  BRA.U !UP0, `(.L_x_136) ;  /* 0x0000000108247547 */ /* 0x000fec000b800000 */
[----:B------:R-:W1:Y:S01]  /*7be0*/  S2R R0, SR_CgaCtaId ;  /* 0x0000000000007919 */ /* 0x000e620000008800 */
[----:B------:R-:W-:Y:S01]  /*7bf0*/  IMAD.U32 R3, RZ, RZ, UR46 ;  /* 0x0000002eff037e24 */ /* 0x000fe2000f8e00ff */
[----:B------:R-:W-:Y:S04]  /*7c00*/  UIADD3 UR4, UPT, UPT, UR46, 0x1, URZ ;  /* 0x000000012e047890 */ /* 0x000fe8000fffe0ff */
[----:B------:R-:W-:Y:S01]  /*7c10*/  @P1 LEA R3, R3, UR44, 0x3 ;  /* 0x0000002c03031c11 */ /* 0x000fe2000f8e18ff */
[----:B------:R-:W-:Y:S04]  /*7c20*/  UISETP.NE.AND UP0, UPT, UR4, 0x4, UPT ;  /* 0x000000040400788c */ /* 0x000fe8000bf05270 */
[----:B------:R-:W-:Y:S01]  /*7c30*/  @P1 VIADD R3, R3, 0x220 ;  /* 0x0000022003031836 */ /* 0x000fe20000000000 */
[----:B------:R-:W-:Y:S04]  /*7c40*/  USEL UR46, UR4, URZ, UP0 ;  /* 0x000000ff042e7287 */ /* 0x000fe80008000000 */
[----:B-1----:R-:W-:Y:S04]  /*7c50*/  @P1 PRMT R0, R0, 0x654, R3 ;  /* 0x0000065400001816 */ /* 0x002fe80000000003 */
[----:B------:R1:W-:Y:S04]  /*7c60*/  @P1 SYNCS.ARRIVE.TRANS64.RED.A1T0 RZ, [R0+URZ], RZ ;  /* 0x000000ff00ff19a7 */ /* 0x0003e800081004ff */
.L_x_136:
[----:B------:R-:W2:Y:S01]  /*7c70*/  @P1 SYNCS.PHASECHK.TRANS64.TRYWAIT P0, [R2+URZ+0x200], R4 ;  /* 0x00020004020015a7 */ /* 0x000ea200080011ff */
[----:B------:R-:W-:Y:S01]  /*7c80*/  BSSY B1, `(.L_x_137) ;  /* 0x0000017000017945 */ /* 0x000fe20003800000 */
[----:B--2---:R-:W-:Y:S03]  /*7c90*/  @P1 SEL R76, RZ, 0x1, !P0 ;  /* 0x00000001ff4c1807 */ /* 0x004fe60004000000 */
[----:B------:R-:W-:Y:S05]  /*7ca0*/  @!P1 BRA `(.L_x_138) ;  /* 0x0000000000509947 */ /* 0x000fea0003800000 */
[----:B------:R-:W-:Y:S01]  /*7cb0*/  ISETP.NE.AND P1, PT, R77, RZ, PT ;  /* 0x000000ff4d00720c */ /* 0x000fe20003f25270 */
[----:B------:R-:W-:Y:S01]  /*7cc0*/  BSSY B0, `(.L_x_139) ;  /* 0x000000a000007945 */ /* 0x000fe20003800000 */
[----:B------:R-:W-:Y:S11]  /*7cd0*/  ISETP.NE.AND P0, PT, R76, RZ, PT ;  /* 0x000000ff4c00720c */ /* 0x000ff60003f05270 */
[----:B------:R-:W-:Y:S04]  /*7ce0*/  @P1 IMAD R5, R74, 0x2000, R75 ;  /* 0x000020004a051824 */ /* 0x000fe800078e024b */
[----:B------:R-:W-:Y:S05]  /*7cf0*/  @P1 VIADD R4, R5, UR44 ;  /* 0x0000002c05041c36 */ /* 0x000fea0008000000 */
[----:B------:R-:W-:Y:S01]  /*7d00*/  @P1 IADD3 R3, PT, PT, R73, R4, RZ ;  /* 0x0000000449031210 */ /* 0x000fe20007ffe0ff */
[----:B------:R-:W-:Y:S01]  /*7d10*/  @P1 IMAD.IADD R4, R63, 0x1, R4 ;  /* 0x000000013f041824 */ /* 0x000fe200078e0204 */
[----:B------:R-:W-:Y:S06]  /*7d20*/  @P0 BRA `(.L_x_140) ;  /* 0x00000000000c0947 */ /* 0x000fec0003800000 */
[----:B-1----:R-:W-:Y:S04]  /*7d30*/  SHF.L.U32 R0, R62, 0x1f, RZ ;  /* 0x0000001f3e007819 */ /* 0x002fe800000006ff */
[----:B------:R-:W1:Y:S02]  /*7d40*/  SYNCS.PHASECHK.TRANS64.TRYWAIT P0, [R2+URZ+0x200], R0 ;  /* 0x00020000020075a7 */ /* 0x000e6400080011ff */
[----:B-1----:R-:W-:Y:S05]  /*7d50*/  @!P0 BRA `(.L_x_141) ;  /* 0x0000002c00708947 */ /* 0x002fea0003800000 */
.L_x_140:
[----:B------:R-:W-:Y:S05]  /*7d60*/  BSYNC B0 ;  /* 0x0000000000007941 */ /* 0x000fea0003800000 */
.L_x_139:
[----:B------:R-:W-:Y:S02]  /*7d70*/  ISETP.NE.AND P0, PT, R77, RZ, PT ;  /* 0x000000ff4d00720c */ /* 0x000fe40003f05270 */
[----:B------:R-:W-:Y:S11]  /*7d80*/  IADD3 R74, PT, PT, R74, 0x1, RZ ;  /* 0x000000014a4a7810 */ /* 0x000ff60007ffe0ff */
[----:B-1----:R-:W-:Y:S01]  /*7d90*/  @P0 IMAD.IADD R0, R63, 0x1, R3 ;  /* 0x000000013f000824 */ /* 0x002fe200078e0203 */
[----:B------:R-:W-:Y:S05]  /*7da0*/  @P0 WARPSYNC.ALL ;  /* 0x0000000000000948 */ /* 0x000fea0003800000 */
[----:B------:R2:W3:Y:S04]  /*7db0*/  @P0 LDSM.16.M88.4 R32, [R5+UR44+0x400] ;  /* 0x0004002c0520083b */ /* 0x0004e80008000200 */
[----:B------:R2:W4:Y:S04]  /*7dc0*/  @P0 LDSM.16.M88.4 R36, [R4+0x400] ;  /* 0x000400000424083b */ /* 0x0005280000000200 */
[----:B------:R2:W1:Y:S04]  /*7dd0*/  @P0 LDSM.16.M88.4 R40, [R3+0x400] ;  /* 0x000400000328083b */ /* 0x0004680000000200 */
[----:B------:R2:W1:Y:S02]  /*7de0*/  @P0 LDSM.16.M88.4 R44, [R0+0x400] ;  /* 0x00040000002c083b */ /* 0x0004640000000200 */
.L_x_138:
[----:B------:R-:W-:Y:S05]  /*7df0*/  BSYNC B1 ;  /* 0x0000000000017941 */ /* 0x000fea0003800000 */
.L_x_137:
[----:B-12---:R-:W-:Y:S05]  /*7e00*/  VIADD R0, R25, 0x20 ;  /* 0x0000002019007836 */ /* 0x006fea0000000000 */
[----:B------:R-:W-:Y:S04]  /*7e10*/  SHF.R.U32.HI R0, RZ, 0x15, R0 ;  /* 0x00000015ff007819 */ /* 0x000fe80000011600 */
[----:B------:R-:W-:Y:S11]  /*7e20*/  LOP3.LUT P0, RZ, R0, 0x3, R53, 0x48, !PT ;  /* 0x0000000300ff7812 */ /* 0x000ff60007804835 */
[----:B------:R-:W-:Y:S02]  /*7e30*/  @!UPT UIADD3 URZ, UPT, UPT, URZ, URZ, URZ ;  /* 0x000000fffffff290 */ /* 0x000fe4000fffe0ff */
[----:B------:R-:W-:Y:S05]  /*7e40*/  @!P0 BRA `(.L_x_142) ;  /* 0x0000000000408947 */ /* 0x000fea0003800000 */
[----:B------:R-:W1:Y:S01]  /*7e50*/  LDCU.64 UR8, c[0x4][0x70] ;  /* 0x01000e00ff0877ac */ /* 0x000e620008000a00 */
[----:B------:R-:W-:Y:S01]  /*7e60*/  MOV R3, 0x0 ;  /* 0x0000000000037802 */ /* 0x000fe20000000f00 */
[----:B------:R-:W-:Y:S02]  /*7e70*/  HFMA2 R12, -RZ, RZ, 0, 5.9604644775390625e-08 ;  /* 0x00000001ff0c7431 */ /* 0x000fe400000001ff */
[----:B------:R-:W-:Y:S02]  /*7e80*/  IMAD.MOV.U32 R8, RZ, RZ, 0x192 ;  /* 0x00000192ff087424 */ /* 0x000fe400078e00ff */
[----:B------:R-:W-:Y:S01]  /*7e90*/  IMAD.MOV.U32 R13, RZ, RZ, RZ ;  /* 0x000000ffff0d7224 */ /* 0x000fe200078e00ff */
[----:B------:R-:W2:Y:S01]  /*7ea0*/  LDCU.64 UR6, c[0x4][0x78] ;  /* 0x01000f00ff0677ac */ /* 0x000ea20008000a00 */
[----:B------:R-:W3:Y:S01]  /*7eb0*/  LDC.64 R2, c[0x4][R3] ;  /* 0x0100000003027b82 */ /* 0x000ee20000000a00 */
[----:B------:R-:W5:Y:S01]  /*7ec0*/  LDCU.64 UR4, c[0x4][0x10] ;  /* 0x01000200ff0477ac */ /* 0x000f620008000a00 */
[----:B-1----:R-:W-:Y:S01]  /*7ed0*/  MOV R5, UR9 ;  /* 0x0000000900057c02 */ /* 0x002fe20008000f00 */
[----:B------:R-:W-:Y:S01]  /*7ee0*/  IMAD.U32 R4, RZ, RZ, UR8 ;  /* 0x00000008ff047e24 */ /* 0x000fe2000f8e00ff */
[----:B--2---:R-:W-:Y:S01]  /*7ef0*/  MOV R7, UR7 ;  /* 0x0000000700077c02 */ /* 0x004fe20008000f00 */
[----:B------:R-:W-:Y:S01]  /*7f00*/  IMAD.U32 R6, RZ, RZ, UR6 ;  /* 0x00000006ff067e24 */ /* 0x000fe2000f8e00ff */
[----:B-----5:R-:W-:Y:S01]  /*7f10*/  MOV R11, UR5 ;  /* 0x00000005000b7c02 */ /* 0x020fe20008000f00 */
[----:B------:R-:W-:Y:S02]  /*7f20*/  IMAD.U32 R10, RZ, RZ, UR4 ;  /* 0x00000004ff0a7e24 */ /* 0x000fe4000f8e00ff */
[----:B------:R-:W-:Y:S07]  /*7f30*/  LEPC R20, `(.L_x_142) ;  /* 0x000000001014794e */ /* 0x000fee0000000000 */
[----:B---34-:R-:W-:Y:S05]  /*7f40*/  CALL.ABS.NOINC R2 ;  /* 0x0000000002007343 */ /* 0x018fea0003c00000 */
.L_x_142:
[----:B------:R-:W1:Y:S01]  /*7f50*/  S2R R72, SR_CgaCtaId ;  /* 0x0000000000487919 */ /* 0x000e620000008800 */
[----:B------:R-:W-:Y:S05]  /*7f60*/  WARPSYNC.ALL ;  /* 0x0000000000007948 */ /* 0x000fea0003800000 */
[----:B------:R-:W-:Y:S01]  /*7f70*/  R2UR UR4, R25 ;  /* 0x00000000190472ca */ /* 0x000fe200000e0000 */
[----:B------:R-:W-:Y:S01]  /*7f80*/  BSSY.RECONVERGENT B0, `(.L_x_143) ;  /* 0x0000040000007945 */ /* 0x000fe20003800200 */
[----:B------:R-:W-:Y:S02]  /*7f90*/  ISETP.NE.AND P6, PT, R66, RZ, PT ;  /* 0x000000ff4200720c */ /* 0x000fe40003fc5270 */
[----:B------:R-:W-:Y:S02]  /*7fa0*/  ISETP.NE.AND P0, PT, R65, RZ, PT ;  /* 0x000000ff4100720c */ /* 0x000fe40003f05270 */
[----:B------:R-:W-:Y:S07]  /*7fb0*/  MOV R20, UR46 ;  /* 0x0000002e00147c02 */ /* 0x000fee0008000f00 */
[----:B------:R-:W2:Y:S02]  /*7fc0*/  LDTM.16dp128bit.x8 R4, tmem[UR4+0x20] ;  /* 0x00002004000479ee */ /* 0x000ea40008180000 */
[----:B------:R-:W-:Y:S04]  /*7fd0*/  @P6 LEA R20, R20, UR44, 0x3 ;  /* 0x0000002c14146c11 */ /* 0x000fe8000f8e18ff */
[----:B------:R-:W-:Y:S01]  /*7fe0*/  @P6 IADD3 R20, PT, PT, R20, 0x220, RZ ;  /* 0x0000022014146810 */ /* 0x000fe20007ffe0ff */
[C---:B--2---:R-:W-:Y:S01]  /*7ff0*/  FMUL R0, R24.reuse, R4 ;  /* 0x0000000418007220 */ /* 0x044fe20000400000 */
[C---:B------:R-:W-:Y:S01]  /*8000*/  FMUL R2, R24.reuse, R5 ;  /* 0x0000000518027220 */ /* 0x040fe20000400000 */
[C---:B------:R-:W-:Y:S01]  /*8010*/  FMUL R3, R24.reuse, R6 ;  /* 0x0000000618037220 */ /* 0x040fe20000400000 */
[C---:B------:R-:W-:Y:S01]  /*8020*/  FMUL R7, R24.reuse, R7 ;  /* 0x0000000718077220 */ /* 0x040fe20000400000 */
[C---:B---3--:R-:W-:Y:S01]  /*8030*/  FFMA R28, R27.reuse, R32, R0 ;  /* 0x000000201b1c7223 */ /* 0x048fe20000000000 */
[C---:B------:R-:W-:Y:S01]  /*8040*/  FMUL R4, R24.reuse, R8 ;  /* 0x0000000818047220 */ /* 0x040fe20000400000 */
[C---:B------:R-:W-:Y:S01]  /*8050*/  FFMA R29, R27.reuse, R33, R2 ;  /* 0x000000211b1d7223 */ /* 0x040fe20000000002 */
        /* <DEDUP_REMOVED lines=26> */
[----:B------:R2:W-:Y:S01]  /*8200*/  STSM.16.M88.4 [R68+0x2000], R8 ;  /* 0x0020000844007844 */ /* 0x0005e20000000200 */
[----:B------:R-:W-:Y:S01]  /*8210*/  FFMA R19, R27, R47, R12 ;  /* 0x0000002f1b137223 */ /* 0x000fe2000000000c */
[----:B------:R-:W-:Y:S02]  /*8220*/  LEA R0, R74, UR44, 0x3 ;  /* 0x0000002c4a007c11 */ /* 0x000fe4000f8e18ff */
[----:B------:R-:W-:Y:S02]  /*8230*/  @P6 SHF.L.U32 R2, R62, 0x1f, RZ ;  /* 0x0000001f3e026819 */ /* 0x000fe400000006ff */
[----:B------:R2:W-:Y:S01]  /*8240*/  STSM.16.M88.4 [R70+0x2000], R16 ;  /* 0x0020001046007844 */ /* 0x0005e20000000200 */
[----:B-1----:R-:W-:Y:S01]  /*8250*/  @P6 PRMT R20, R72, 0x654, R20 ;  /* 0x0000065448146816 */ /* 0x002fe20000000014 */
[----:B------:R-:W-:Y:S01]  /*8260*/  @!PT LDS RZ, [RZ] ;  /* 0x00000000fffff984 */ /* 0x000fe20000000800 */
[----:B------:R-:W-:Y:S01]  /*8270*/  @!PT LDS RZ, [RZ] ;  /* 0x00000000fffff984 */ /* 0x000fe20000000800 */
[----:B------:R-:W-:Y:S01]  /*8280*/  @!PT LDS RZ, [RZ] ;  /* 0x00000000fffff984 */ /* 0x000fe20000000800 */
[----:B------:R-:W-:Y:S01]  /*8290*/  @!PT LDS RZ, [RZ] ;  /* 0x00000000fffff984 */ /* 0x000fe20000000800 */
[----:B------:R1:W-:Y:S06]  /*82a0*/  MEMBAR.ALL.CTA ;  /* 0x0000000000007992 */ /* 0x0003ec0000008000 */
[----:B-1----:R-:W1:Y:S02]  /*82b0*/  FENCE.VIEW.ASYNC.S ;  /* 0x00000000000073c6 */ /* 0x002e640000000000 */
[----:B-1----:R-:W-:Y:S06]  /*82c0*/  BAR.SYNC.DEFER_BLOCKING 0x1, 0x80 ;  /* 0x0042000000007b1d */ /* 0x002fec0000010000 */
[----:B------:R-:W-:Y:S05]  /*82d0*/  @P0 BRA `(.L_x_144) ;  /* 0x0000000000280947 */ /* 0x000fea0003800000 */
[----:B------:R-:W1:Y:S01]  /*82e0*/  LDCU.64 UR6, c[0x0][0x348] ;  /* 0x00006900ff0677ac */ /* 0x000e620008000a00 */
[----:B------:R-:W-:Y:S02]  /*82f0*/  UIADD3 UR9, UPT, UPT, UR49, 0x20, URZ ;  /* 0x0000002031097890 */ /* 0x000fe4000fffe0ff */
[----:B------:R-:W-:Y:S01]  /*8300*/  UIADD3 UR8, UPT, UPT, UR44, 0x2400, URZ ;  /* 0x000024002c087890 */ /* 0x000fe2000fffe0ff */
[----:B------:R-:W-:Y:S01]  /*8310*/  UMOV UR10, UR50 ;  /* 0x00000032000a7c82 */ /* 0x000fe20008000000 */
[----:B------:R-:W-:Y:S01]  /*8320*/  UMOV UR11, UR36 ;  /* 0x00000024000b7c82 */ /* 0x000fe20008000000 */
[----:B-1----:R-:W-:Y:S04]  /*8330*/  UIADD3 UR4, UP0, UPT, UR6, 0x680, URZ ;  /* 0x0000068006047890 */ /* 0x002fe8000ff1e0ff */
[----:B------:R-:W-:Y:S09]  /*8340*/  UIADD3.X UR5, UPT, UPT, URZ, UR7, URZ, UP0, !UPT ;  /* 0x00000007ff057290 */ /* 0x000ff200087fe4ff */
[----:B------:R1:W-:Y:S01]  /*8350*/  UTMASTG.3D [UR8], [UR4] ;  /* 0x00000008040073b5 */ /* 0x0003e20008010000 */
[----:B------:R0:W-:Y:S01]  /*8360*/  UTMACMDFLUSH ;  /* 0x00000000000079b7 */ /* 0x0001e20000000000 */
[----:B-1----:R-:W-:Y:S04]  /*8370*/  DEPBAR.LE SB0, 0x1 ;  /* 0x000080400000791a */ /* 0x002fe80000000000 */
.L_x_144:
[----:B------:R-:W-:Y:S05]  /*8380*/  BSYNC.RECONVERGENT B0 ;  /* 0x0000000000007941 */ /* 0x000fea0003800200 */
.L_x_143:
[----:B------:R-:W-:Y:S01]  /*8390*/  BAR.SYNC.DEFER_BLOCKING 0x1, 0x80 ;  /* 0x0042000000007b1d */ /* 0x000fe20000010000 */
[----:B------:R-:W-:Y:S04]  /*83a0*/  UIADD3 UR4, UPT, UPT, UR46, 0x1, URZ ;  /* 0x000000012e047890 */ /* 0x000fe8000fffe0ff */
[----:B------:R-:W-:Y:S04]  /*83b0*/  UISETP.NE.AND UP0, UPT, UR4, 0x4, UPT ;  /* 0x000000040400788c */ /* 0x000fe8000bf05270 */
[----:B------:R-:W-:Y:S01]  /*83c0*/  USEL UR45, UR4, URZ, UP0 ;  /* 0x000000ff042d7287 */ /* 0x000fe20008000000 */
[----:B------:R1:W-:Y:S01]  /*83d0*/  @P6 SYNCS.ARRIVE.TRANS64.RED.A1T0 RZ, [R20+URZ], RZ ;  /* 0x000000ff14ff69a7 */ /* 0x0003e200081004ff */
[----:B------:R-:W-:Y:S01]  /*83e0*/  BSSY B1, `(.L_x_145) ;  /* 0x0000018000017945 */ /* 0x000fe20003800000 */
[----:B------:R-:W3:Y:S02]  /*83f0*/  @P6 SYNCS.PHASECHK.TRANS64.TRYWAIT P0, [R0+URZ+0x200], R2 ;  /* 0x00020002000065a7 */ /* 0x000ee400080011ff */
[----:B---3--:R-:W-:Y:S01]  /*8400*/  @P6 SEL R76, RZ, 0x1, !P0 ;  /* 0x00000001ff4c6807 */ /* 0x008fe20004000000 */
[----:B-1----:R-:W-:Y:S06]  /*8410*/  @!P6 BRA `(.L_x_146) ;  /* 0x000000000050e947 */ /* 0x002fec0003800000 */
[----:B------:R-:W-:Y:S01]  /*8420*/  ISETP.NE.AND P1, PT, R77, RZ, PT ;  /* 0x000000ff4d00720c */ /* 0x000fe20003f25270 */
[----:B------:R-:W-:Y:S01]  /*8430*/  BSSY B0, `(.L_x_147) ;  /* 0x000000a000007945 */ /* 0x000fe20003800000 */
[----:B------:R-:W-:Y:S11]  /*8440*/  ISETP.NE.AND P0, PT, R76, RZ, PT ;  /* 0x000000ff4c00720c */ /* 0x000ff60003f05270 */
[----:B--2---:R-:W-:Y:S04]  /*8450*/  @P1 IMAD R4, R74, 0x2000, R75 ;  /* 0x000020004a041824 */ /* 0x004fe800078e024b */
[----:B------:R-:W-:Y:S05]  /*8460*/  @P1 VIADD R3, R4, UR44 ;  /* 0x0000002c04031c36 */ /* 0x000fea0008000000 */
[----:B------:R-:W-:Y:S01]  /*8470*/  @P1 IADD3 R2, PT, PT, R73, R3, RZ ;  /* 0x0000000349021210 */ /* 0x000fe20007ffe0ff */
[----:B------:R-:W-:Y:S01]  /*8480*/  @P1 IMAD.IADD R3, R63, 0x1, R3 ;  /* 0x000000013f031824 */ /* 0x000fe200078e0203 */
[----:B------:R-:W-:Y:S06]  /*8490*/  @P0 BRA `(.L_x_148) ;  /* 0x00000000000c0947 */ /* 0x000fec0003800000 */
[----:B------:R-:W-:Y:S04]  /*84a0*/  SHF.L.U32 R5, R62, 0x1f, RZ ;  /* 0x0000001f3e057819 */ /* 0x000fe800000006ff */
[----:B------:R-:W1:Y:S02]  /*84b0*/  SYNCS.PHASECHK.TRANS64.TRYWAIT P0, [R0+URZ+0x200], R5 ;  /* 0x00020005000075a7 */ /* 0x000e6400080011ff */
[----:B-1----:R-:W-:Y:S05]  /*84c0*/  @!P0 BRA `(.L_x_149) ;  /* 0x0000002400a88947 */ /* 0x002fea0003800000 */
.L_x_148:
[----:B------:R-:W-:Y:S05]  /*84d0*/  BSYNC B0 ;  /* 0x0000000000007941 */ /* 0x000fea0003800000 */
.L_x_147:
[----:B------:R-:W-:Y:S02]  /*84e0*/  ISETP.NE.AND P0, PT, R77, RZ, PT ;  /* 0x000000ff4d00720c */ /* 0x000fe40003f05270 */
[----:B------:R-:W-:Y:S11]  /*84f0*/  IADD3 R74, PT, PT, R74, 0x1, RZ ;  /* 0x000000014a4a7810 */ /* 0x000ff60007ffe0ff */
[----:B-1----:R-:W-:Y:S01]  /*8500*/  @P0 IMAD.IADD R0, R63, 0x1, R2 ;  /* 0x000000013f000824 */ /* 0x002fe200078e0202 */
[----:B------:R-:W-:Y:S05]  /*8510*/  @P0 WARPSYNC.ALL ;  /* 0x0000000000000948 */ /* 0x000fea0003800000 */
[----:B------:R1:W3:Y:S04]  /*8520*/  @P0 LDSM.16.M88.4 R32, [R4+UR44+0x400] ;  /* 0x0004002c0420083b */ /* 0x0002e80008000200 */
[----:B------:R1:W4:Y:S04]  /*8530*/  @P0 LDSM.16.M88.4 R36, [R3+0x400] ;  /* 0x000400000324083b */ /* 0x0003280000000200 */
[----:B------:R1:W2:Y:S04]  /*8540*/  @P0 LDSM.16.M88.4 R40, [R2+0x400] ;  /* 0x000400000228083b */ /* 0x0002a80000000200 */
[----:B------:R1:W1:Y:S02]  /*8550*/  @P0 LDSM.16.M88.4 R44, [R0+0x400] ;  /* 0x00040000002c083b */ /* 0x0002640000000200 */
.L_x_146:
[----:B------:R-:W-:Y:S05]  /*8560*/  BSYNC B1 ;  /* 0x0000000000017941 */ /* 0x000fea0003800000 */
.L_x_145:
[----:B-1----:R-:W-:Y:S05]  /*8570*/  VIADD R0, R25, 0x40 ;  /* 0x0000004019007836 */ /* 0x002fea0000000000 */
[----:B------:R-:W-:Y:S04]  /*8580*/  SHF.R.U32.HI R0, RZ, 0x15, R0 ;  /* 0x00000015ff007819 */ /* 0x000fe80000011600 */
[----:B------:R-:W-:Y:S11]  /*8590*/  LOP3.LUT P0, RZ, R0, 0x3, R53, 0x48, !PT ;  /* 0x0000000300ff7812 */ /* 0x000ff60007804835 */
[----:B------:R-:W-:Y:S02]  /*85a0*/  @!UPT UIADD3 URZ, UPT, UPT, URZ, URZ, URZ ;  /* 0x000000fffffff290 */ /* 0x000fe4000fffe0ff */
[----:B------:R-:W-:Y:S05]  /*85b0*/  @!P0 BRA `(.L_x_150) ;  /* 0x0000000000408947 */ /* 0x000fea0003800000 */
[----:B------:R-:W1:Y:S01]  /*85c0*/  LDCU.64 UR8, c[0x4][0x70] ;  /* 0x01000e00ff0877ac */ /* 0x000e620008000a00 */
[----:B------:R-:W-:Y:S01]  /*85d0*/  MOV R3, 0x0 ;  /* 0x0000000000037802 */ /* 0x000fe20000000f00 */
[----:B------:R-:W-:Y:S02]  /*85e0*/  HFMA2 R12, -RZ, RZ, 0, 5.9604644775390625e-08 ;  /* 0x00000001ff0c7431 */ /* 0x000fe400000001ff */
[----:B--2---:R-:W-:Y:S02]  /*85f0*/  IMAD.MOV.U32 R8, RZ, RZ, 0x192 ;  /* 0x00000192ff087424 */ /* 0x004fe400078e00ff */
        /* <DEDUP_REMOVED lines=12> */
.L_x_150:
[----:B------:R-:W-:Y:S05]  /*86c0*/  WARPSYNC.ALL ;  /* 0x0000000000007948 */ /* 0x000fea0003800000 */
[----:B------:R-:W-:Y:S01]  /*86d0*/  R2UR UR4, R25 ;  /* 0x00000000190472ca */ /* 0x000fe200000e0000 */
[----:B------:R-:W-:Y:S01]  /*86e0*/  BSSY.RECONVERGENT B0, `(.L_x_151) ;  /* 0x0000040000007945 */ /* 0x000fe20003800200 */
[----:B------:R-:W-:Y:S02]  /*86f0*/  ISETP.NE.AND P6, PT, R66, RZ, PT ;  /* 0x000000ff4200720c */ /* 0x000fe40003fc5270 */
[----:B------:R-:W-:Y:S02]  /*8700*/  ISETP.NE.AND P0, PT, R65, RZ, PT ;  /* 0x000000ff4100720c */ /* 0x000fe40003f05270 */
[----:B------:R-:W-:Y:S07]  /*8710*/  MOV R20, UR45 ;  /* 0x0000002d00147c02 */ /* 0x000fee0008000f00 */
[----:B--2---:R-:W1:Y:S02]  /*8720*/  LDTM.16dp128bit.x8 R4, tmem[UR4+0x40] ;  /* 0x00004004000479ee */ /* 0x004e640008180000 */
[----:B------:R-:W-:Y:S04]  /*8730*/  @P6 LEA R20, R20, UR44, 0x3 ;  /* 0x0000002c14146c11 */ /* 0x000fe8000f8e18ff */
[----:B------:R-:W-:Y:S04]  /*8740*/  @P6 IADD3 R20, PT, PT, R20, 0x220, RZ ;  /* 0x0000022014146810 */ /* 0x000fe80007ffe0ff */
[----:B------:R-:W-:Y:S01]  /*8750*/  @P6 PRMT R20, R72, 0x654, R20 ;  /* 0x0000065448146816 */ /* 0x000fe20000000014 */
[C---:B-1----:R-:W-:Y:S01]  /*8760*/  FMUL R0, R24.reuse, R4 ;  /* 0x0000000418007220 */ /* 0x042fe20000400000 */
        /* <DEDUP_REMOVED lines=46> */
[----:B------:R-:W-:Y:S02]  /*8a50*/  UIADD3 UR9, UPT, UPT, UR49, 0x40, URZ ;  /* 0x0000004031097890 */ /* 0x000fe4000fffe0ff */
[----:B------:R-:W-:Y:S01]  /*8a60*/  UIADD3 UR8, UPT, UPT, UR44, 0x4400, URZ ;  /* 0x000044002c087890 */ /* 0x000fe2000fffe0ff */
[----:B------:R-:W-:Y:S01]  /*8a70*/  UMOV UR10, UR50 ;  /* 0x00000032000a7c82 */ /* 0x000fe20008000000 */
[----:B------:R-:W-:Y:S01]  /*8a80*/  UMOV UR11, UR36 ;  /* 0x00000024000b7c82 */ /* 0x000fe20008000000 */
[----:B--2---:R-:W-:Y:S04]  /*8a90*/  UIADD3 UR4, UP0, UPT, UR6, 0x680, URZ ;  /* 0x0000068006047890 */ /* 0x004fe8000ff1e0ff */
[----:B------:R-:W-:Y:S09]  /*8aa0*/  UIADD3.X UR5, UPT, UPT, URZ, UR7, URZ, UP0, !UPT ;  /* 0x00000007ff057290 */ /* 0x000ff200087fe4ff */
[----:B------:R2:W-:Y:S01]  /*8ab0*/  UTMASTG.3D [UR8], [UR4] ;  /* 0x00000008040073b5 */ /* 0x0005e20008010000 */
[----:B------:R0:W-:Y:S01]  /*8ac0*/  UTMACMDFLUSH ;  /* 0x00000000000079b7 */ /* 0x0001e20000000000 */
[----:B--2---:R-:W-:Y:S04]  /*8ad0*/  DEPBAR.LE SB0, 0x1 ;  /* 0x000080400000791a */ /* 0x004fe80000000000 */
.L_x_152:
[----:B------:R-:W-:Y:S05]  /*8ae0*/  BSYNC.RECONVERGENT B0 ;  /* 0x0000000000007941 */ /* 0x000fea0003800200 */
.L_x_151:
        /* <DEDUP_REMOVED lines=8> */
[----:B--2---:R-:W-:Y:S06]  /*8b70*/  @!P6 BRA `(.L_x_154) ;  /* 0x000000000050e947 */ /* 0x004fec0003800000 */
        /* <DEDUP_REMOVED lines=8> */
[----:B------:R-:W-:Y:S04]  /*8c00*/  SHF.L.U32 R0, R62, 0x1f, RZ ;  /* 0x0000001f3e007819 */ /* 0x000fe800000006ff */
[----:B------:R-:W2:Y:S02]  /*8c10*/  SYNCS.PHASECHK.TRANS64.TRYWAIT P0, [R2+URZ+0x200], R0 ;  /* 0x00020000020075a7 */ /* 0x000ea400080011ff */
[----:B--2---:R-:W-:Y:S05]  /*8c20*/  @!P0 BRA `(.L_x_157) ;  /* 0x0000001c00e48947 */ /* 0x004fea0003800000 */
.L_x_156:
[----:B------:R-:W-:Y:S05]  /*8c30*/  BSYNC B0 ;  /* 0x0000000000007941 */ /* 0x000fea0003800000 */
.L_x_155:
[----:B------:R-:W-:Y:S11]  /*8c40*/  ISETP.NE.AND P0, PT, R77, RZ, PT ;  /* 0x000000ff4d00720c */ /* 0x000ff60003f05270 */
[----:B------:R-:W-:Y:S02]  /*8c50*/  @!UPT UIADD3 URZ, UPT, UPT, URZ, URZ, URZ ;  /* 0x000000fffffff290 */ /* 0x000fe4000fffe0ff */
[----:B--2---:R-:W-:Y:S01]  /*8c60*/  @P0 IADD3 R0, PT, PT, R63, R73, RZ ;  /* 0x000000493f000210 */ /* 0x004fe20007ffe0ff */
[----:B------:R-:W-:Y:S05]  /*8c70*/  @P0 WARPSYNC.ALL ;  /* 0x0000000000000948 */ /* 0x000fea0003800000 */
[----:B------:R2:W3:Y:S04]  /*8c80*/  @P0 LDSM.16.M88.4 R32, [R74+UR44+0x400] ;  /* 0x0004002c4a20083b */ /* 0x0004e80008000200 */
[----:B------:R2:W4:Y:S04]  /*8c90*/  @P0 LDSM.16.M88.4 R36, [R3+0x400] ;  /* 0x000400000324083b */ /* 0x0005280000000200 */
[----:B------:R2:W1:Y:S04]  /*8ca0*/  @P0 LDSM.16.M88.4 R40, [R73+0x400] ;  /* 0x000400004928083b */ /* 0x0004680000000200 */
[----:B------:R2:W1:Y:S02]  /*8cb0*/  @P0 LDSM.16.M88.4 R44, [R0+0x400] ;  /* 0x00040000002c083b */ /* 0x0004640000000200 */
.L_x_154:
[----:B------:R-:W-:Y:S05]  /*8cc0*/  BSYNC B1 ;  /* 0x0000000000017941 */ /* 0x000fea0003800000 */
.L_x_153:
[----:B--2---:R-:W-:Y:S05]  /*8cd0*/  VIADD R0, R25, 0x60 ;  /* 0x0000006019007836 */ /* 0x004fea0000000000 */
[----:B------:R-:W-:Y:S04]  /*8ce0*/  SHF.R.U32.HI R0, RZ, 0x15, R0 ;  /* 0x00000015ff007819 */ /* 0x000fe80000011600 */
[----:B------:R-:W-:Y:S11]  /*8cf0*/  LOP3.LUT P0, RZ, R0, 0x3, R53, 0x48, !PT ;  /* 0x0000000300ff7812 */ /* 0x000ff60007804835 */
[----:B------:R-:W-:Y:S02]  /*8d00*/  @!UPT UIADD3 URZ, UPT, UPT, URZ, URZ, URZ ;  /* 0x000000fffffff290 */ /* 0x000fe4000fffe0ff */
[----:B------:R-:W-:Y:S05]  /*8d10*/  @!P0 BRA `(.L_x_158) ;  /* 0x0000000000408947 */ /* 0x000fea0003800000 */
[----:B------:R-:W2:Y:S01]  /*8d20*/  LDCU.64 UR8, c[0x4][0x70] ;  /* 0x01000e00ff0877ac */ /* 0x000ea20008000a00 */
[----:B------:R-:W-:Y:S01]  /*8d30*/  MOV R3, 0x0 ;  /* 0x0000000000037802 */ /* 0x000fe20000000f00 */
[----:B------:R-:W-:Y:S02]  /*8d40*/  HFMA2 R12, -RZ, RZ, 0, 5.9604644775390625e-08 ;  /* 0x00000001ff0c7431 */ /* 0x000fe400000001ff */
[----:B-1----:R-:W-:Y:S02]  /*8d50*/  IMAD.MOV.U32 R8, RZ, RZ, 0x192 ;  /* 0x00000192ff087424 */ /* 0x002fe400078e00ff */
[----:B------:R-:W-:Y:S01]  /*8d60*/  IMAD.MOV.U32 R13, RZ, RZ, RZ ;  /* 0x000000ffff0d7224 */ /* 0x000fe200078e00ff */
[----:B------:R-:W1:Y:S01]  /*8d70*/  LDCU.64 UR6, c[0x4][0x78] ;  /* 0x01000f00ff0677ac */ /* 0x000e620008000a00 */
[----:B------:R-:W3:Y:S01]  /*8d80*/  LDC.64 R2, c[0x4][R3] ;  /* 0x0100000003027b82 */ /* 0x000ee20000000a00 */
[----:B------:R-:W5:Y:S01]  /*8d90*/  LDCU.64 UR4, c[0x4][0x10] ;  /* 0x01000200ff0477ac */ /* 0x000f620008000a00 */
[----:B--2---:R-:W-:Y:S01]  /*8da0*/  MOV R5, UR9 ;  /* 0x0000000900057c02 */ /* 0x004fe20008000f00 */
[----:B------:R-:W-:Y:S01]  /*8db0*/  IMAD.U32 R4, RZ, RZ, UR8 ;  /* 0x00000008ff047e24 */ /* 0x000fe2000f8e00ff */
[----:B-1----:R-:W-:Y:S01]  /*8dc0*/  MOV R7, UR7 ;  /* 0x0000000700077c02 */ /* 0x002fe20008000f00 */
[----:B------:R-:W-:Y:S01]  /*8dd0*/  IMAD.U32 R6, RZ, RZ, UR6 ;  /* 0x00000006ff067e24 */ /* 0x000fe2000f8e00ff */
[----:B-----5:R-:W-:Y:S01]  /*8de0*/  MOV R11, UR5 ;  /* 0x00000005000b7c02 */ /* 0x020fe20008000f00 */
[----:B------:R-:W-:Y:S02]  /*8df0*/  IMAD.U32 R10, RZ, RZ, UR4 ;  /* 0x00000004ff0a7e24 */ /* 0x000fe4000f8e00ff */
[----:B------:R-:W-:Y:S07]  /*8e00*/  LEPC R20, `(.L_x_158) ;  /* 0x000000001014794e */ /* 0x000fee0000000000 */
[----:B---34-:R-:W-:Y:S05]  /*8e10*/  CALL.ABS.NOINC R2 ;  /* 0x0000000002007343 */ /* 0x018fea0003c00000 */
.L_x_158:
[----:B------:R-:W-:Y:S01]  /*8e20*/  ISETP.NE.AND P0, PT, R65, RZ, PT ;  /* 0x000000ff4100720c */ /* 0x000fe20003f05270 */
[----:B------:R-:W-:Y:S05]  /*8e30*/  WARPSYNC.ALL ;  /* 0x0000000000007948 */ /* 0x000fea0003800000 */
[----:B------:R-:W-:Y:S01]  /*8e40*/  R2UR UR4, R25 ;  /* 0x00000000190472ca */ /* 0x000fe200000e0000 */
[----:B------:R-:W2:Y:S01]  /*8e50*/  S2UR UR5, SR_CgaCtaId ;  /* 0x00000000000579c3 */ /* 0x000ea20000008800 */
[----:B------:R-:W-:Y:S11]  /*8e60*/  BSSY.RECONVERGENT B0, `(.L_x_159) ;  /* 0x000003e000007945 */ /* 0x000ff60003800200 */
[----:B-1----:R-:W1:Y:S01]  /*8e70*/  LDTM.16dp128bit.x8 R4, tmem[UR4+0x60] ;  /* 0x00006004000479ee */ /* 0x002e620008180000 */
[----:B------:R-:W-:Y:S01]  /*8e80*/  R2UR UR4, R71 ;  /* 0x00000000470472ca */ /* 0x000fe200000e0000 */
[----:B------:R-:W-:Y:S11]  /*8e90*/  NOP ;  /* 0x0000000000007918 */ /* 0x000ff60000000000 */
[----:B------:R-:W-:Y:S01]  /*8ea0*/  @!UPT UIADD3 URZ, UPT, UPT, URZ, URZ, URZ ;  /* 0x000000fffffff290 */ /* 0x000fe2000fffe0ff */
[----:B------:R-:W-:Y:S01]  /*8eb0*/  UIADD3 UR4, UPT, UPT, UR4, 0x290, URZ ;  /* 0x0000029004047890 */ /* 0x000fe2000fffe0ff */
[C---:B-1----:R-:W-:Y:S03]  /*8ec0*/  FMUL R0, R24.reuse, R4 ;  /* 0x0000000418007220 */ /* 0x042fe60000400000 */
[----:B--2---:R-:W-:Y:S01]  /*8ed0*/  UPRMT UR4, UR5, 0x654, UR4 ;  /* 0x0000065405047896 */ /* 0x004fe20008000004 */
[C---:B------:R-:W-:Y:S01]  /*8ee0*/  FMUL R2, R24.reuse, R5 ;  /* 0x0000000518027220 */ /* 0x040fe20000400000 */
[C---:B------:R-:W-:Y:S01]  /*8ef0*/  FMUL R3, R24.reuse, R6 ;  /* 0x0000000618037220 */ /* 0x040fe20000400000 */
[C---:B---3--:R-:W-:Y:S01]  /*8f00*/  FFMA R28, R27.reuse, R32, R0 ;  /* 0x000000201b1c7223 */ /* 0x048fe20000000000 */
        /* <DEDUP_REMOVED lines=11> */
[C---:B------:R-:W-:Y:S01]  /*8fc0*/  FMUL R9, R24.reuse, R13 ;  /* 0x0000000d18097220 */ /* 0x040fe20000400000 */
[C---:B------:R-:W-:Y:S01]  /*8fd0*/  FFMA R6, R27.reuse, R38, R6 ;  /* 0x000000261b067223 */ /* 0x040fe20000000006 */
[C---:B------:R-:W-:Y:S01]  /*8fe0*/  FMUL R10, R24.reuse, R14 ;  /* 0x0000000e180a7220 */ /* 0x040fe20000400000 */
[C---:B------:R-:W-:Y:S01]  /*8ff0*/  FFMA R7, R27.reuse, R39, R11 ;  /* 0x000000271b077223 */ /* 0x040fe2000000000b */
[C---:B------:R-:W-:Y:S01]  /*9000*/  FMUL R15, R24.reuse, R15 ;  /* 0x0000000f180f7220 */ /* 0x040fe20000400000 */
[----:B------:R-:W-:Y:S01]  /*9010*/  SYNCS.ARRIVE.TRANS64.RED.A1T0 RZ, [UR4], RZ ;  /* 0x000000ffffff79a7 */ /* 0x000fe20008100404 */
[----:B------:R1:W-:Y:S01]  /*9020*/  STSM.16.M88.4 [R69+0x6400], R28 ;  /* 0x0064001c45007844 */ /* 0x0003e20000000200 */
        /* <DEDUP_REMOVED lines=13> */
[----:B------:R-:W-:Y:S05]  /*9100*/  FFMA R15, R27, R47, R19 ;  /* 0x0000002f1b0f7223 */ /* 0x000fea0000000013 */
        /* <DEDUP_REMOVED lines=19> */
.L_x_160:
[----:B------:R-:W-:Y:S05]  /*9240*/  BSYNC.RECONVERGENT B0 ;  /* 0x0000000000007941 */ /* 0x000fea0003800200 */
.L_x_159:
[----:B------:R-:W-:Y:S01]  /*9250*/  BAR.SYNC.DEFER_BLOCKING 0x1, 0x80 ;  /* 0x0042000000007b1d */ /* 0x000fe20000010000 */
[----:B------:R-:W-:Y:S01]  /*9260*/  UISETP.NE.AND UP0, UPT, UR47, -0x4, UPT ;  /* 0xfffffffc2f00788c */ /* 0x000fe2000bf05270 */
[----:B------:R-:W-:Y:S08]  /*9270*/  IADD3 R22, PT, PT, R22, 0x1, RZ ;  /* 0x0000000116167810 */ /* 0x000ff00007ffe0ff */
[----:B------:R-:W-:Y:S05]  /*9280*/  BRA.U !UP0, `(.L_x_161) ;  /* 0x0000000108247547 */ /* 0x000fea000b800000 */
[----:B------:R-:W-:Y:S01]  /*9290*/  ISETP.NE.AND P0, PT, R66, RZ, PT ;  /* 0x000000ff4200720c */ /* 0x000fe20003f05270 */
[----:B------:R-:W-:Y:S01]  /*92a0*/  IMAD.U32 R0, RZ, RZ, UR46 ;  /* 0x0000002eff007e24 */ /* 0x000fe2000f8e00ff */
[----:B------:R-:W-:Y:S04]  /*92b0*/  UIADD3 UR4, UPT, UPT, UR46, 0x1, URZ ;  /* 0x000000012e047890 */ /* 0x000fe8000fffe0ff */
[----:B------:R-:W-:Y:S04]  /*92c0*/  UISETP.NE.AND UP0, UPT, UR4, 0x4, UPT ;  /* 0x000000040400788c */ /* 0x000fe8000bf05270 */
[----:B------:R-:W-:Y:S03]  /*92d0*/  USEL UR46, UR4, URZ, UP0 ;  /* 0x000000ff042e7287 */ /* 0x000fe60008000000 */
[----:B------:R-:W-:Y:S05]  /*92e0*/  @P0 LEA R0, R0, UR44, 0x3 ;  /* 0x0000002c00000c11 */ /* 0x000fea000f8e18ff */
[----:B------:R-:W-:Y:S05]  /*92f0*/  @P0 VIADD R0, R0, 0x220 ;  /* 0x0000022000000836 */ /* 0x000fea0000000000 */
[----:B------:R-:W-:Y:S04]  /*9300*/  @P0 PRMT R0, R72, 0x654, R0 ;  /* 0x0000065448000816 */ /* 0x000fe80000000000 */
[----:B------:R2:W-:Y:S03]  /*9310*/  @P0 SYNCS.ARRIVE.TRANS64.RED.A1T0 RZ, [R0+URZ], RZ ;  /* 0x000000ff00ff09a7 */ /* 0x0005e600081004ff */
.L_x_161:
[----:B------:R-:W-:Y:S01]  /*9320*/  R2UR UR5, R54 ;  /* 0x00000000360572ca */ /* 0x000fe200000e0000 */
[----:B------:R-:W-:Y:S01]  /*9330*/  UISETP.NE.AND UP0, UPT, UR61, URZ, UPT ;  /* 0x000000ff3d00728c */ /* 0x000fe2000bf05270 */
[----:B------:R-:W-:Y:S01]  /*9340*/  R2UR UR4, R55 ;  /* 0x00000000370472ca */ /* 0x000fe200000e0000 */
[----:B------:R-:W-:Y:S01]  /*9350*/  UIADD3 UR47, UPT, UPT, UR47, 0x4, URZ ;  /* 0x000000042f2f7890 */ /* 0x000fe2000fffe0ff */
[----:B------:R-:W-:Y:S01]  /*9360*/  ISETP.NE.AND P0, PT, R59, 0x2, PT ;  /* 0x000000023b00780c */ /* 0x000fe20003f05270 */
[----:B------:R-:W-:Y:S01]  /*9370*/  UMOV UR36, UR60 ;  /* 0x0000003c00247c82 */ /* 0x000fe20008000000 */
[----:B------:R-:W-:Y:S02]  /*9380*/  ISETP.NE.AND P1, PT, R22, 0x4, PT ;  /* 0x000000041600780c */ /* 0x000fe40003f25270 */
[----:B------:R-:W-:Y:S02]  /*9390*/  SEL R2, RZ, 0x1, P0 ;  /* 0x00000001ff027807 */ /* 0x000fe40000000000 */
[----:B--2---:R-:W-:Y:S02]  /*93a0*/  SEL R0, RZ, 0x1, P1 ;  /* 0x00000001ff007807 */ /* 0x004fe40000800000 */
[----:B------:R-:W-:Y:S01]  /*93b0*/  LOP3.LUT R60, R60, R2, RZ, 0x3c, !PT ;  /* 0x000000023c3c7212 */ /* 0x000fe200078e3cff */
[----:B------:R-:W-:Y:S01]  /*93c0*/  UIADD3 UR20, UPT, UPT, UR37, UR5, URZ ;  /* 0x0000000525147290 */ /* 0x000fe2000fffe0ff */
[----:B------:R-:W-:Y:S01]  /*93d0*/  LOP3.LUT R61, R61, R0, RZ, 0x3c, !PT ;  /* 0x000000003d3d7212 */ /* 0x000fe200078e3cff */
[----:B------:R-:W-:Y:S01]  /*93e0*/  UIADD3 UR16, UPT, UPT, UR38, UR4, URZ ;  /* 0x0000000426107290 */ /* 0x000fe2000fffe0ff */
[----:B------:R-:W-:Y:S02]  /*93f0*/  SEL R59, R59, RZ, P0 ;  /* 0x000000ff3b3b7207 */ /* 0x000fe40000000000 */
[----:B------:R-:W-:Y:S01]  /*9400*/  SEL R22, R22, RZ, P1 ;  /* 0x000000ff16167207 */ /* 0x000fe20000800000 */
[----:B------:R-:W-:Y:S08]  /*9410*/  BRA.U UP0, `(.L_x_162) ;  /* 0xffffffd100987547 */ /* 0x000ff0000b83ffff */
[----:B------:R-:W-:-:S13]  /*9420*/  R2UR UR4, R56 ;  /* 0x00000000380472ca */ /* 0x000fda00000e0000 */
[----:B------:R-:W-:-:S09]  /*9430*/  UISETP.NE.AND UP0, UPT, UR4, URZ, UPT ;  /* 0x000000ff0400728c */ /* 0x000fd2000bf05270 */
[----:B------:R-:W-:Y:S05]  /*9440*/  BRA.U !UP0, `(.L_x_163) ;  /* 0x0000000108487547 */ /* 0x000fea000b800000 */
[----:B------:R-:W2:Y:S02]  /*9450*/  LDCU.64 UR4, c[0x0][0x890] ;  /* 0x00011200ff0477ac */ /* 0x000ea40008000a00 */
[----:B--2---:R-:W-:-:S04]  /*9460*/  UISETP.NE.U32.AND UP0, UPT, UR4, URZ, UPT ;  /* 0x000000ff0400728c */ /* 0x004fc8000bf05070 */
[----:B------:R-:W-:-:S09]  /*9470*/  UISETP.NE.AND.EX UP0, UPT, UR5, URZ, UPT, UP0 ;  /* 0x000000ff0500728c */ /* 0x000fd2000bf05300 */
[----:B------:R-:W-:Y:S05]  /*9480*/  BRA.U UP0, `(.L_x_164) ;  /* 0x00000001000c7547 */ /* 0x000fea000b800000 */
[----:B------:R-:W-:-:S13]  /*9490*/  FSETP.NEU.AND P0, PT, R27, RZ, PT ;  /* 0x000000ff1b00720b */ /* 0x000fda0003f0d000 */
[----:B------:R-:W-:Y:S05]  /*94a0*/  @!P0 EXIT ;  /* 0x000000000000894d */ /* 0x000fea0003800000 */
[----:B------:R-:W-:Y:S05]  /*94b0*/  BRA `(.L_x_163) ;  /* 0x00000000002c7947 */ /* 0x000fea0003800000 */
.L_x_164:
[----:B------:R-:W-:Y:S01]  /*94c0*/  ISETP.NE.AND P0, PT, R58, RZ, PT ;  /* 0x000000ff3a00720c */ /* 0x000fe20003f05270 */
[----:B------:R-:W-:-:S12]  /*94d0*/  BSSY.RECONVERGENT B0, `(.L_x_163) ;  /* 0x0000009000007945 */ /* 0x000fd80003800200 */
[----:B------:R-:W-:Y:S05]  /*94e0*/  @P0 BRA `(.L_x_165) ;  /* 0x0000000000140947 */ /* 0x000fea0003800000 */
[----:B------:R-:W2:Y:S02]  /*94f0*/  LDCU.64 UR4, c[0x0][0x888] ;  /* 0x00011100ff0477ac */ /* 0x000ea40008000a00 */
[----:B--2---:R-:W-:-:S04]  /*9500*/  ISETP.NE.U32.AND P0, PT, RZ, UR4, PT ;  /* 0x00000004ff007c0c */ /* 0x004fc8000bf05070 */
[----:B------:R-:W-:-:S13]  /*9510*/  ISETP.NE.AND.EX P0, PT, RZ, UR5, PT, P0 ;  /* 0x00000005ff007c0c */ /* 0x000fda000bf05300 */
[----:B------:R-:W-:Y:S05]  /*9520*/  @!P0 EXIT ;  /* 0x000000000000894d */ /* 0x000fea0003800000 */
[----:B------:R-:W-:Y:S05]  /*9530*/  BRA `(.L_x_166) ;  /* 0x0000000000087947 */ /* 0x000fea0003800000 */
.L_x_165:
[----:B------:R-:W-:-:S13]  /*9540*/  FSETP.NEU.AND P0, PT, R27, RZ, PT ;  /* 0x000000ff1b00720b */ /* 0x000fda0003f0d000 */
[----:B------:R-:W-:Y:S05]  /*9550*/  @!P0 EXIT ;  /* 0x000000000000894d */ /* 0x000fea0003800000 */
.L_x_166:
[----:B------:R-:W-:Y:S05]  /*9560*/  BSYNC.RECONVERGENT B0 ;  /* 0x0000000000007941 */ /* 0x000fea0003800200 */
.L_x_163:
[----:B------:R-:W2:Y:S01]  /*9570*/  S2UR UR5, SR_CgaCtaId ;  /* 0x00000000000579c3 */ /* 0x000ea20000008800 */
[----:B------:R-:W-:Y:S01]  /*9580*/  ULEA UR4, UR46, UR44, 0x3 ;  /* 0x0000002c2e047291 */ /* 0x000fe2000f8e18ff */
[----:B------:R-:W-:-:S04]  /*9590*/  DEPBAR.LE SB0, 0x0 ;  /* 0x000080000000791a */ /* 0x000fc80000000000 */
[----:B------:R-:W-:-:S04]  /*95a0*/  UIADD3 UR4, UPT, UPT, UR4, 0x220, URZ ;  /* 0x0000022004047890 */ /* 0x000fc8000fffe0ff */
[----:B--2---:R-:W-:-:S09]  /*95b0*/  UPRMT UR4, UR5, 0x654, UR4 ;  /* 0x0000065405047896 */ /* 0x004fd20008000004 */
[----:B------:R-:W-:Y:S01]  /*95c0*/  SYNCS.ARRIVE.TRANS64.RED.A1T0 RZ, [UR4], RZ ;  /* 0x000000ffffff79a7 */ /* 0x000fe20008100404 */
[----:B------:R-:W-:Y:S05]  /*95d0*/  EXIT ;  /* 0x000000000000794d */ /* 0x000fea0003800000 */
.L_x_25:
[----:B-1----:R1:W3:Y:S02]  /*95e0*/  SYNCS.PHASECHK.TRANS64.TRYWAIT P0, [R0+URZ+0x2c0], R2 ;  /* 0x0002c002000075a7 */ /* 0x0022e400080011ff */
[----:B---3--:R-:W-:Y:S05]  /*95f0*/  @!P0 NANOSLEEP.SYNCS 0x989680 ;  /* 0x009896800000895d */ /* 0x008fea0003900000 */
[----:B------:R-:W3:Y:S02]  /*9600*/  @!P0 SYNCS.PHASECHK.TRANS64 P0, [R0+URZ+0x2c0], R2 ;  /* 0x0002c002000085a7 */ /* 0x000ee400080010ff */
[----:B---3--:R-:W-:Y:S05]  /*9610*/  @!P0 BRA `(.L_x_25) ;  /* 0xfffffffc00f08947 */ /* 0x008fea000383ffff */
[----:B------:R-:W-:Y:S05]  /*9620*/  BRA `(.L_x_167) ;  /* 0xffffff8400f87947 */ /* 0x000fea000383ffff */
.L_x_28:
[----:B-1----:R-:W-:-:S07]  /*9630*/  MOV R0, UR33 ;  /* 0x0000002100007c02 */ /* 0x002fce0008000f00 */
.L_x_168:
[----:B-1----:R1:W3:Y:S02]  /*9640*/  SYNCS.PHASECHK.TRANS64.TRYWAIT P0, [R0+URZ+0x100], R3 ;  /* 0x00010003000075a7 */ /* 0x0022e400080011ff */
[----:B---3--:R-:W-:Y:S05]  /*9650*/  @!P0 NANOSLEEP.SYNCS 0x989680 ;  /* 0x009896800000895d */ /* 0x008fea0003900000 */
[----:B------:R-:W3:Y:S02]  /*9660*/  @!P0 SYNCS.PHASECHK.TRANS64 P0, [R0+URZ+0x100], R3 ;  /* 0x00010003000085a7 */ /* 0x000ee400080010ff */
[----:B---3--:R-:W-:Y:S05]  /*9670*/  @!P0 BRA `(.L_x_168) ;  /* 0xfffffffc00f08947 */ /* 0x008fea000383ffff */
[----:B------:R-:W-:Y:S05]  /*9680*/  BRA `(.L_x_27) ;  /* 0xffffff88003c7947 */ /* 0x000fea000383ffff */
.L_x_35:
[----:B-1----:R-:W-:-:S07]  /*9690*/  MOV R0, UR17 ;  /* 0x0000001100007c02 */ /* 0x002fce0008000f00 */
.L_x_169:
[----:B-1----:R1:W3:Y:S02]  /*96a0*/  SYNCS.PHASECHK.TRANS64.TRYWAIT P0, [R0+URZ+0x100], R3 ;  /* 0x00010003000075a7 */ /* 0x0022e400080011ff */
[----:B---3--:R-:W-:Y:S05]  /*96b0*/  @!P0 NANOSLEEP.SYNCS 0x989680 ;  /* 0x009896800000895d */ /* 0x008fea0003900000 */
[----:B------:R-:W3:Y:S02]  /*96c0*/  @!P0 SYNCS.PHASECHK.TRANS64 P0, [R0+URZ+0x100], R3 ;  /* 0x00010003000085a7 */ /* 0x000ee400080010ff */
[----:B---3--:R-:W-:Y:S05]  /*96d0*/  @!P0 BRA `(.L_x_169) ;  /* 0xfffffffc00f08947 */ /* 0x008fea000383ffff */
[----:B------:R-:W-:Y:S05]  /*96e0*/  BRA `(.L_x_34) ;  /* 0xffffff8c00047947 */ /* 0x000fea000383ffff */
.L_x_40:
[----:B-1----:R1:W3:Y:S02]  /*96f0*/  SYNCS.PHASECHK.TRANS64.TRYWAIT P0, [R3+URZ+0x250], R0 ;  /* 0x00025000030075a7 */ /* 0x0022e400080011ff */
[----:B---3--:R-:W-:Y:S05]  /*9700*/  @!P0 NANOSLEEP.SYNCS 0x989680 ;  /* 0x009896800000895d */ /* 0x008fea0003900000 */
[----:B------:R-:W3:Y:S02]  /*9710*/  @!P0 SYNCS.PHASECHK.TRANS64 P0, [R3+URZ+0x250], R0 ;  /* 0x00025000030085a7 */ /* 0x000ee400080010ff */
[----:B---3--:R-:W-:Y:S05]  /*9720*/  @!P0 BRA `(.L_x_40) ;  /* 0xfffffffc00f08947 */ /* 0x008fea000383ffff */
[----:B------:R-:W-:Y:S05]  /*9730*/  BRA `(.L_x_170) ;  /* 0xffffff8c00a47947 */ /* 0x000fea000383ffff */
.L_x_44:
[----:B------:R-:W-:-:S07]  /*9740*/  MOV R0, UR4 ;  /* 0x0000000400007c02 */ /* 0x000fce0008000f00 */
.L_x_171:
[----:B-1----:R1:W3:Y:S02]  /*9750*/  SYNCS.PHASECHK.TRANS64.TRYWAIT P0, [R0+URZ], R2 ;  /* 0x00000002000075a7 */ /* 0x0022e400080011ff */
[----:B---3--:R-:W-:Y:S05]  /*9760*/  @!P0 NANOSLEEP.SYNCS 0x989680 ;  /* 0x009896800000895d */ /* 0x008fea0003900000 */
[----:B------:R-:W3:Y:S02]  /*9770*/  @!P0 SYNCS.PHASECHK.TRANS64 P0, [R0+URZ], R2 ;  /* 0x00000002000085a7 */ /* 0x000ee400080010ff */
[----:B---3--:R-:W-:Y:S05]  /*9780*/  @!P0 BRA `(.L_x_171) ;  /* 0xfffffffc00f08947 */ /* 0x008fea000383ffff */
[----:B------:R-:W-:Y:S05]  /*9790*/  BRA `(.L_x_172) ;  /* 0xffffff9400507947 */ /* 0x000fea000383ffff */
.L_x_45:
[----:B------:R-:W-:-:S07]  /*97a0*/  MOV R0, UR5 ;  /* 0x0000000500007c02 */ /* 0x000fce0008000f00 */
.L_x_173:
[----:B-1----:R1:W3:Y:S02]  /*97b0*/  SYNCS.PHASECHK.TRANS64.TRYWAIT P0, [R0+URZ], R3 ;  /* 0x00000003000075a7 */ /* 0x0022e400080011ff */
[----:B---3--:R-:W-:Y:S05]  /*97c0*/  @!P0 NANOSLEEP.SYNCS 0x989680 ;  /* 0x009896800000895d */ /* 0x008fea0003900000 */
[----:B------:R-:W3:Y:S02]  /*97d0*/  @!P0 SYNCS.PHASECHK.TRANS64 P0, [R0+URZ], R3 ;  /* 0x00000003000085a7 */ /* 0x000ee400080010ff */
[----:B---3--:R-:W-:Y:S05]  /*97e0*/  @!P0 BRA `(.L_x_173) ;  /* 0xfffffffc00f08947 */ /* 0x008fea000383ffff */
[----:B------:R-:W-:Y:S05]  /*97f0*/  BRA `(.L_x_174) ;  /* 0xffffff94005c7947 */ /* 0x000fea000383ffff */
.L_x_46:
[----:B------:R-:W-:-:S07]  /*9800*/  MOV R0, UR5 ;  /* 0x0000000500007c02 */ /* 0x000fce0008000f00 */
.L_x_175:
[----:B-1----:R1:W3:Y:S02]  /*9810*/  SYNCS.PHASECHK.TRANS64.TRYWAIT P0, [R0+URZ], R3 ;  /* 0x00000003000075a7 */ /* 0x0022e400080011ff */
[----:B---3--:R-:W-:Y:S05]  /*9820*/  @!P0 NANOSLEEP.SYNCS 0x989680 ;  /* 0x009896800000895d */ /* 0x008fea0003900000 */
[----:B------:R-:W3:Y:S02]  /*9830*/  @!P0 SYNCS.PHASECHK.TRANS64 P0, [R0+URZ], R3 ;  /* 0x00000003000085a7 */ /* 0x000ee400080010ff */
[----:B---3--:R-:W-:Y:S05]  /*9840*/  @!P0 BRA `(.L_x_175) ;  /* 0xfffffffc00f08947 */ /* 0x008fea000383ffff */
[----:B------:R-:W-:Y:S05]  /*9850*/  BRA `(.L_x_176) ;  /* 0xffffff9400687947 */ /* 0x000fea000383ffff */
.L_x_47:
[----:B------:R-:W-:-:S07]  /*9860*/  MOV R0, UR5 ;  /* 0x0000000500007c02 */ /* 0x000fce0008000f00 */
.L_x_177:
[----:B-1----:R1:W3:Y:S02]  /*9870*/  SYNCS.PHASECHK.TRANS64.TRYWAIT P0, [R0+URZ], R3 ;  /* 0x00000003000075a7 */ /* 0x0022e400080011ff */
[----:B---3--:R-:W-:Y:S05]  /*9880*/  @!P0 NANOSLEEP.SYNCS 0x989680 ;  /* 0x009896800000895d */ /* 0x008fea0003900000 */
[----:B------:R-:W3:Y:S02]  /*9890*/  @!P0 SYNCS.PHASECHK.TRANS64 P0, [R0+URZ], R3 ;  /* 0x00000003000085a7 */ /* 0x000ee400080010ff */
[----:B---3--:R-:W-:Y:S05]  /*98a0*/  @!P0 BRA `(.L_x_177) ;  /* 0xfffffffc00f08947 */ /* 0x008fea000383ffff */
[----:B------:R-:W-:Y:S05]  /*98b0*/  BRA `(.L_x_178) ;  /* 0xffffff9400747947 */ /* 0x000fea000383ffff */
.L_x_48:
[----:B------:R-:W-:-:S07]  /*98c0*/  MOV R0, UR5 ;  /* 0x0000000500007c02 */ /* 0x000fce0008000f00 */
.L_x_179:
[----:B-1----:R1:W3:Y:S02]  /*98d0*/  SYNCS.PHASECHK.TRANS64.TRYWAIT P0, [R0+URZ], R3 ;  /* 0x00000003000075a7 */ /* 0x0022e400080011ff */
[----:B---3--:R-:W-:Y:S05]  /*98e0*/  @!P0 NANOSLEEP.SYNCS 0x989680 ;  /* 0x009896800000895d */ /* 0x008fea0003900000 */
[----:B------:R-:W3:Y:S02]  /*98f0*/  @!P0 SYNCS.PHASECHK.TRANS64 P0, [R0+URZ], R3 ;  /* 0x00000003000085a7 */ /* 0x000ee400080010ff */
[----:B---3--:R-:W-:Y:S05]  /*9900*/  @!P0 BRA `(.L_x_179) ;  /* 0xfffffffc00f08947 */ /* 0x008fea000383ffff */
[----:B------:R-:W-:Y:S05]  /*9910*/  BRA `(.L_x_180) ;  /* 0xffffff9400807947 */ /* 0x000fea000383ffff */
.L_x_49:
[----:B------:R-:W-:-:S07]  /*9920*/  MOV R0, UR5 ;  /* 0x0000000500007c02 */ /* 0x000fce0008000f00 */
.L_x_181:
[----:B-1----:R1:W3:Y:S02]  /*9930*/  SYNCS.PHASECHK.TRANS64.TRYWAIT P0, [R0+URZ], R3 ;  /* 0x00000003000075a7 */ /* 0x0022e400080011ff */
[----:B---3--:R-:W-:Y:S05]  /*9940*/  @!P0 NANOSLEEP.SYNCS 0x989680 ;  /* 0x009896800000895d */ /* 0x008fea0003900000 */
[----:B------:R-:W3:Y:S02]  /*9950*/  @!P0 SYNCS.PHASECHK.TRANS64 P0, [R0+URZ], R3 ;  /* 0x00000003000085a7 */ /* 0x000ee400080010ff */
[----:B---3--:R-:W-:Y:S05]  /*9960*/  @!P0 BRA `(.L_x_181) ;  /* 0xfffffffc00f08947 */ /* 0x008fea000383ffff */
[----:B------:R-:W-:Y:S05]  /*9970*/  BRA `(.L_x_182) ;  /* 0xffffff94008c7947 */ /* 0x000fea000383ffff */
.L_x_50:
[----:B------:R-:W-:-:S07]  /*9980*/  MOV R0, UR5 ;  /* 0x0000000500007c02 */ /* 0x000fce0008000f00 */
.L_x_183:
[----:B-1----:R1:W3:Y:S02]  /*9990*/  SYNCS.PHASECHK.TRANS64.TRYWAIT P0, [R0+URZ], R3 ;  /* 0x00000003000075a7 */ /* 0x0022e400080011ff */
[----:B---3--:R-:W-:Y:S05]  /*99a0*/  @!P0 NANOSLEEP.SYNCS 0x989680 ;  /* 0x009896800000895d */ /* 0x008fea0003900000 */
[----:B------:R-:W3:Y:S02]  /*99b0*/  @!P0 SYNCS.PHASECHK.TRANS64 P0, [R0+URZ], R3 ;  /* 0x00000003000085a7 */ /* 0x000ee400080010ff */
[----:B---3--:R-:W-:Y:S05]  /*99c0*/  @!P0 BRA `(.L_x_183) ;  /* 0xfffffffc00f08947 */ /* 0x008fea000383ffff */
[----:B------:R-:W-:Y:S05]  /*99d0*/  BRA `(.L_x_184) ;  /* 0xffffff9400987947 */ /* 0x000fea000383ffff */
.L_x_51:
[----:B------:R-:W-:-:S07]  /*99e0*/  MOV R0, UR5 ;  /* 0x0000000500007c02 */ /* 0x000fce0008000f00 */
.L_x_185:
[----:B-1----:R1:W3:Y:S02]  /*99f0*/  SYNCS.PHASECHK.TRANS64.TRYWAIT P0, [R0+URZ], R3 ;  /* 0x00000003000075a7 */ /* 0x0022e400080011ff */
[----:B---3--:R-:W-:Y:S05]  /*9a00*/  @!P0 NANOSLEEP.SYNCS 0x989680 ;  /* 0x009896800000895d */ /* 0x008fea0003900000 */
[----:B------:R-:W3:Y:S02]  /*9a10*/  @!P0 SYNCS.PHASECHK.TRANS64 P0, [R0+URZ], R3 ;  /* 0x00000003000085a7 */ /* 0x000ee400080010ff */
[----:B---3--:R-:W-:Y:S05]  /*9a20*/  @!P0 BRA `(.L_x_185) ;  /* 0xfffffffc00f08947 */ /* 0x008fea000383ffff */
[----:B------:R-:W-:Y:S05]  /*9a30*/  BRA `(.L_x_186) ;  /* 0xffffff9400a47947 */ /* 0x000fea000383ffff */
.L_x_52:
[----:B------:R-:W-:-:S07]  /*9a40*/  MOV R0, UR5 ;  /* 0x0000000500007c02 */ /* 0x000fce0008000f00 */
.L_x_187:
[----:B-1----:R1:W3:Y:S02]  /*9a50*/  SYNCS.PHASECHK.TRANS64.TRYWAIT P0, [R0+URZ], R3 ;  /* 0x00000003000075a7 */ /* 0x0022e400080011ff */
[----:B---3--:R-:W-:Y:S05]  /*9a60*/  @!P0 NANOSLEEP.SYNCS 0x989680 ;  /* 0x009896800000895d */ /* 0x008fea0003900000 */
[----:B------:R-:W3:Y:S02]  /*9a70*/  @!P0 SYNCS.PHASECHK.TRANS64 P0, [R0+URZ], R3 ;  /* 0x00000003000085a7 */ /* 0x000ee400080010ff */
[----:B---3--:R-:W-:Y:S05]  /*9a80*/  @!P0 BRA `(.L_x_187) ;  /* 0xfffffffc00f08947 */ /* 0x008fea000383ffff */
[----:B------:R-:W-:Y:S05]  /*9a90*/  BRA `(.L_x_188) ;  /* 0xffffff9400b07947 */ /* 0x000fea000383ffff */
.L_x_53:
[----:B------:R-:W-:-:S07]  /*9aa0*/  MOV R0, UR5 ;  /* 0x0000000500007c02 */ /* 0x000fce0008000f00 */
.L_x_189:
[----:B-1----:R1:W3:Y:S02]  /*9ab0*/  SYNCS.PHASECHK.TRANS64.TRYWAIT P0, [R0+URZ], R3 ;  /* 0x00000003000075a7 */ /* 0x0022e400080011ff */
[----:B---3--:R-:W-:Y:S05]  /*9ac0*/  @!P0 NANOSLEEP.SYNCS 0x989680 ;  /* 0x009896800000895d */ /* 0x008fea0003900000 */
[----:B------:R-:W3:Y:S02]  /*9ad0*/  @!P0 SYNCS.PHASECHK.TRANS64 P0, [R0+URZ], R3 ;  /* 0x00000003000085a7 */ /* 0x000ee400080010ff */
[----:B---3--:R-:W-:Y:S05]  /*9ae0*/  @!P0 BRA `(.L_x_189) ;  /* 0xfffffffc00f08947 */ /* 0x008fea000383ffff */
[----:B------:R-:W-:Y:S05]  /*9af0*/  BRA `(.L_x_190) ;  /* 0xffffff9400bc7947 */ /* 0x000fea000383ffff */
.L_x_54:
[----:B------:R-:W-:-:S07]  /*9b00*/  MOV R0, UR5 ;  /* 0x0000000500007c02 */ /* 0x000fce0008000f00 */
.L_x_191:
[----:B-1----:R1:W3:Y:S02]  /*9b10*/  SYNCS.PHASECHK.TRANS64.TRYWAIT P0, [R0+URZ], R3 ;  /* 0x00000003000075a7 */ /* 0x0022e400080011ff */
[----:B---3--:R-:W-:Y:S05]  /*9b20*/  @!P0 NANOSLEEP.SYNCS 0x989680 ;  /* 0x009896800000895d */ /* 0x008fea0003900000 */
[----:B------:R-:W3:Y:S02]  /*9b30*/  @!P0 SYNCS.PHASECHK.TRANS64 P0, [R0+URZ], R3 ;  /* 0x00000003000085a7 */ /* 0x000ee400080010ff */
[----:B---3--:R-:W-:Y:S05]  /*9b40*/  @!P0 BRA `(.L_x_191) ;  /* 0xfffffffc00f08947 */ /* 0x008fea000383ffff */
[----:B------:R-:W-:Y:S05]  /*9b50*/  BRA `(.L_x_192) ;  /* 0xffffff9400c87947 */ /* 0x000fea000383ffff */
.L_x_55:
[----:B------:R-:W-:-:S07]  /*9b60*/  MOV R0, UR5 ;  /* 0x0000000500007c02 */ /* 0x000fce0008000f00 */
.L_x_193:
[----:B-1----:R1:W3:Y:S02]  /*9b70*/  SYNCS.PHASECHK.TRANS64.TRYWAIT P0, [R0+URZ], R3 ;  /* 0x00000003000075a7 */ /* 0x0022e400080011ff */
[----:B---3--:R-:W-:Y:S05]  /*9b80*/  @!P0 NANOSLEEP.SYNCS 0x989680 ;  /* 0x009896800000895d */ /* 0x008fea0003900000 */
[----:B------:R-:W3:Y:S02]  /*9b90*/  @!P0 SYNCS.PHASECHK.TRANS64 P0, [R0+URZ], R3 ;  /* 0x00000003000085a7 */ /* 0x000ee400080010ff */
[----:B---3--:R-:W-:Y:S05]  /*9ba0*/  @!P0 BRA `(.L_x_193) ;  /* 0xfffffffc00f08947 */ /* 0x008fea000383ffff */
[----:B------:R-:W-:Y:S05]  /*9bb0*/  BRA `(.L_x_194) ;  /* 0xffffff9400d47947 */ /* 0x000fea000383ffff */
.L_x_56:
[----:B------:R-:W-:-:S07]  /*9bc0*/  MOV R0, UR5 ;  /* 0x0000000500007c02 */ /* 0x000fce0008000f00 */
.L_x_195:
[----:B-1----:R1:W3:Y:S02]  /*9bd0*/  SYNCS.PHASECHK.TRANS64.TRYWAIT P0, [R0+URZ], R3 ;  /* 0x00000003000075a7 */ /* 0x0022e400080011ff */
[----:B---3--:R-:W-:Y:S05]  /*9be0*/  @!P0 NANOSLEEP.SYNCS 0x989680 ;  /* 0x009896800000895d */ /* 0x008fea0003900000 */
[----:B------:R-:W3:Y:S02]  /*9bf0*/  @!P0 SYNCS.PHASECHK.TRANS64 P0, [R0+URZ], R3 ;  /* 0x00000003000085a7 */ /* 0x000ee400080010ff */
[----:B---3--:R-:W-:Y:S05]  /*9c00*/  @!P0 BRA `(.L_x_195) ;  /* 0xfffffffc00f08947 */ /* 0x008fea000383ffff */
[----:B------:R-:W-:Y:S05]  /*9c10*/  BRA `(.L_x_196) ;  /* 0xffffff9400e07947 */ /* 0x000fea000383ffff */
.L_x_57:
[----:B------:R-:W-:-:S07]  /*9c20*/  MOV R0, UR5 ;  /* 0x0000000500007c02 */ /* 0x000fce0008000f00 */
.L_x_197:
[----:B-1----:R1:W3:Y:S02]  /*9c30*/  SYNCS.PHASECHK.TRANS64.TRYWAIT P0, [R0+URZ], R3 ;  /* 0x00000003000075a7 */ /* 0x0022e400080011ff */
[----:B---3--:R-:W-:Y:S05]  /*9c40*/  @!P0 NANOSLEEP.SYNCS 0x989680 ;  /* 0x009896800000895d */ /* 0x008fea0003900000 */
[----:B------:R-:W3:Y:S02]  /*9c50*/  @!P0 SYNCS.PHASECHK.TRANS64 P0, [R0+URZ], R3 ;  /* 0x00000003000085a7 */ /* 0x000ee400080010ff */
[----:B---3--:R-:W-:Y:S05]  /*9c60*/  @!P0 BRA `(.L_x_197) ;  /* 0xfffffffc00f08947 */ /* 0x008fea000383ffff */
[----:B------:R-:W-:Y:S05]  /*9c70*/  BRA `(.L_x_198) ;  /* 0xffffff9400ec7947 */ /* 0x000fea000383ffff */
.L_x_58:
[----:B------:R-:W-:-:S07]  /*9c80*/  MOV R0, UR5 ;  /* 0x0000000500007c02 */ /* 0x000fce0008000f00 */
.L_x_199:
[----:B-1----:R1:W3:Y:S02]  /*9c90*/  SYNCS.PHASECHK.TRANS64.TRYWAIT P0, [R0+URZ], R3 ;  /* 0x00000003000075a7 */ /* 0x0022e400080011ff */
[----:B---3--:R-:W-:Y:S05]  /*9ca0*/  @!P0 NANOSLEEP.SYNCS 0x989680 ;  /* 0x009896800000895d */ /* 0x008fea0003900000 */
[----:B------:R-:W3:Y:S02]  /*9cb0*/  @!P0 SYNCS.PHASECHK.TRANS64 P0, [R0+URZ], R3 ;  /* 0x00000003000085a7 */ /* 0x000ee400080010ff */
[----:B---3--:R-:W-:Y:S05]  /*9cc0*/  @!P0 BRA `(.L_x_199) ;  /* 0xfffffffc00f08947 */ /* 0x008fea000383ffff */
[----:B------:R-:W-:Y:S05]  /*9cd0*/  BRA `(.L_x_200) ;  /* 0xffffff9400f87947 */ /* 0x000fea000383ffff */
.L_x_59:
[----:B------:R-:W-:-:S07]  /*9ce0*/  MOV R0, UR5 ;  /* 0x0000000500007c02 */ /* 0x000fce0008000f00 */
.L_x_201:
[----:B-1----:R1:W3:Y:S02]  /*9cf0*/  SYNCS.PHASECHK.TRANS64.TRYWAIT P0, [R0+URZ], R3 ;  /* 0x00000003000075a7 */ /* 0x0022e400080011ff */
[----:B---3--:R-:W-:Y:S05]  /*9d00*/  @!P0 NANOSLEEP.SYNCS 0x989680 ;  /* 0x009896800000895d */ /* 0x008fea0003900000 */
[----:B------:R-:W3:Y:S02]  /*9d10*/  @!P0 SYNCS.PHASECHK.TRANS64 P0, [R0+URZ], R3 ;  /* 0x00000003000085a7 */ /* 0x000ee400080010ff */
[----:B---3--:R-:W-:Y:S05]  /*9d20*/  @!P0 BRA `(.L_x_201) ;  /* 0xfffffffc00f08947 */ /* 0x008fea000383ffff */
[----:B------:R-:W-:Y:S05]  /*9d30*/  BRA `(.L_x_202) ;  /* 0xffffff9800047947 */ /* 0x000fea000383ffff */
.L_x_60:
[----:B------:R-:W-:-:S07]  /*9d40*/  MOV R0, UR5 ;  /* 0x0000000500007c02 */ /* 0x000fce0008000f00 */
.L_x_203:
[----:B-1----:R1:W3:Y:S02]  /*9d50*/  SYNCS.PHASECHK.TRANS64.TRYWAIT P0, [R0+URZ], R3 ;  /* 0x00000003000075a7 */ /* 0x0022e400080011ff */
[----:B---3--:R-:W-:Y:S05]  /*9d60*/  @!P0 NANOSLEEP.SYNCS 0x989680 ;  /* 0x009896800000895d */ /* 0x008fea0003900000 */
[----:B------:R-:W3:Y:S02]  /*9d70*/  @!P0 SYNCS.PHASECHK.TRANS64 P0, [R0+URZ], R3 ;  /* 0x00000003000085a7 */ /* 0x000ee400080010ff */
[----:B---3--:R-:W-:Y:S05]  /*9d80*/  @!P0 BRA `(.L_x_203) ;  /* 0xfffffffc00f08947 */ /* 0x008fea000383ffff */
[----:B------:R-:W-:Y:S05]  /*9d90*/  BRA `(.L_x_204) ;  /* 0xffffff9800107947 */ /* 0x000fea000383ffff */
.L_x_61:
[----:B------:R-:W-:-:S07]  /*9da0*/  MOV R0, UR5 ;  /* 0x0000000500007c02 */ /* 0x000fce0008000f00 */
.L_x_205:
[----:B-1----:R1:W3:Y:S02]  /*9db0*/  SYNCS.PHASECHK.TRANS64.TRYWAIT P0, [R0+URZ], R3 ;  /* 0x00000003000075a7 */ /* 0x0022e400080011ff */
[----:B---3--:R-:W-:Y:S05]  /*9dc0*/  @!P0 NANOSLEEP.SYNCS 0x989680 ;  /* 0x009896800000895d */ /* 0x008fea0003900000 */
[----:B------:R-:W3:Y:S02]  /*9dd0*/  @!P0 SYNCS.PHASECHK.TRANS64 P0, [R0+URZ], R3 ;  /* 0x00000003000085a7 */ /* 0x000ee400080010ff */
[----:B---3--:R-:W-:Y:S05]  /*9de0*/  @!P0 BRA `(.L_x_205) ;  /* 0xfffffffc00f08947 */ /* 0x008fea000383ffff */
[----:B------:R-:W-:Y:S05]  /*9df0*/  BRA `(.L_x_206) ;  /* 0xffffff98001c7947 */ /* 0x000fea000383ffff */
.L_x_62:
[----:B------:R-:W-:-:S07]  /*9e00*/  MOV R0, UR5 ;  /* 0x0000000500007c02 */ /* 0x000fce0008000f00 */
.L_x_207:
[----:B-1----:R1:W3:Y:S02]  /*9e10*/  SYNCS.PHASECHK.TRANS64.TRYWAIT P0, [R0+URZ], R3 ;  /* 0x00000003000075a7 */ /* 0x0022e400080011ff */
[----:B---3--:R-:W-:Y:S05]  /*9e20*/  @!P0 NANOSLEEP.SYNCS 0x989680 ;  /* 0x009896800000895d */ /* 0x008fea0003900000 */
[----:B------:R-:W3:Y:S02]  /*9e30*/  @!P0 SYNCS.PHASECHK.TRANS64 P0, [R0+URZ], R3 ;  /* 0x00000003000085a7 */ /* 0x000ee400080010ff */
[----:B---3--:R-:W-:Y:S05]  /*9e40*/  @!P0 BRA `(.L_x_207) ;  /* 0xfffffffc00f08947 */ /* 0x008fea000383ffff */
[----:B------:R-:W-:Y:S05]  /*9e50*/  BRA `(.L_x_208) ;  /* 0xffffff9800287947 */ /* 0x000fea000383ffff */
.L_x_63:
[----:B------:R-:W-:-:S07]  /*9e60*/  MOV R0, UR5 ;  /* 0x0000000500007c02 */ /* 0x000fce0008000f00 */
.L_x_209:
[----:B-1----:R1:W3:Y:S02]  /*9e70*/  SYNCS.PHASECHK.TRANS64.TRYWAIT P0, [R0+URZ], R3 ;  /* 0x00000003000075a7 */ /* 0x0022e400080011ff */
[----:B---3--:R-:W-:Y:S05]  /*9e80*/  @!P0 NANOSLEEP.SYNCS 0x989680 ;  /* 0x009896800000895d */ /* 0x008fea0003900000 */
[----:B------:R-:W3:Y:S02]  /*9e90*/  @!P0 SYNCS.PHASECHK.TRANS64 P0, [R0+URZ], R3 ;  /* 0x00000003000085a7 */ /* 0x000ee400080010ff */
[----:B---3--:R-:W-:Y:S05]  /*9ea0*/  @!P0 BRA `(.L_x_209) ;  /* 0xfffffffc00f08947 */ /* 0x008fea000383ffff */
[----:B------:R-:W-:Y:S05]  /*9eb0*/  BRA `(.L_x_210) ;  /* 0xffffff9800347947 */ /* 0x000fea000383ffff */
.L_x_64:
[----:B------:R-:W-:-:S07]  /*9ec0*/  MOV R0, UR5 ;  /* 0x0000000500007c02 */ /* 0x000fce0008000f00 */
.L_x_211:
[----:B-1----:R1:W3:Y:S02]  /*9ed0*/  SYNCS.PHASECHK.TRANS64.TRYWAIT P0, [R0+URZ], R3 ;  /* 0x00000003000075a7 */ /* 0x0022e400080011ff */
[----:B---3--:R-:W-:Y:S05]  /*9ee0*/  @!P0 NANOSLEEP.SYNCS 0x989680 ;  /* 0x009896800000895d */ /* 0x008fea0003900000 */
[----:B------:R-:W3:Y:S02]  /*9ef0*/  @!P0 SYNCS.PHASECHK.TRANS64 P0, [R0+URZ], R3 ;  /* 0x00000003000085a7 */ /* 0x000ee400080010ff */
[----:B---3--:R-:W-:Y:S05]  /*9f00*/  @!P0 BRA `(.L_x_211) ;  /* 0xfffffffc00f08947 */ /* 0x008fea000383ffff */
[----:B------:R-:W-:Y:S05]  /*9f10*/  BRA `(.L_x_212) ;  /* 0xffffff9800407947 */ /* 0x000fea000383ffff */
.L_x_65:
[----:B------:R-:W-:-:S07]  /*9f20*/  MOV R0, UR5 ;  /* 0x0000000500007c02 */ /* 0x000fce0008000f00 */
.L_x_213:
[----:B-1----:R1:W3:Y:S02]  /*9f30*/  SYNCS.PHASECHK.TRANS64.TRYWAIT P0, [R0+URZ], R3 ;  /* 0x00000003000075a7 */ /* 0x0022e400080011ff */
[----:B---3--:R-:W-:Y:S05]  /*9f40*/  @!P0 NANOSLEEP.SYNCS 0x989680 ;  /* 0x009896800000895d */ /* 0x008fea0003900000 */
[----:B------:R-:W3:Y:S02]  /*9f50*/  @!P0 SYNCS.PHASECHK.TRANS64 P0, [R0+URZ], R3 ;  /* 0x00000003000085a7 */ /* 0x000ee400080010ff */
[----:B---3--:R-:W-:Y:S05]  /*9f60*/  @!P0 BRA `(.L_x_213) ;  /* 0xfffffffc00f08947 */ /* 0x008fea000383ffff */
[----:B------:R-:W-:Y:S05]  /*9f70*/  BRA `(.L_x_214) ;  /* 0xffffff98004c7947 */ /* 0x000fea000383ffff */
.L_x_66:
[----:B------:R-:W-:-:S07]  /*9f80*/  MOV R0, UR5 ;  /* 0x0000000500007c02 */ /* 0x000fce0008000f00 */
.L_x_215:
[----:B-1----:R1:W3:Y:S02]  /*9f90*/  SYNCS.PHASECHK.TRANS64.TRYWAIT P0, [R0+URZ], R3 ;  /* 0x00000003000075a7 */ /* 0x0022e400080011ff */
[----:B---3--:R-:W-:Y:S05]  /*9fa0*/  @!P0 NANOSLEEP.SYNCS 0x989680 ;  /* 0x009896800000895d */ /* 0x008fea0003900000 */
[----:B------:R-:W3:Y:S02]  /*9fb0*/  @!P0 SYNCS.PHASECHK.TRANS64 P0, [R0+URZ], R3 ;  /* 0x00000003000085a7 */ /* 0x000ee400080010ff */
[----:B---3--:R-:W-:Y:S05]  /*9fc0*/  @!P0 BRA `(.L_x_215) ;  /* 0xfffffffc00f08947 */ /* 0x008fea000383ffff */
[----:B------:R-:W-:Y:S05]  /*9fd0*/  BRA `(.L_x_216) ;  /* 0xffffff9800587947 */ /* 0x000fea000383ffff */
.L_x_67:
[----:B------:R-:W-:-:S07]  /*9fe0*/  MOV R0, UR5 ;  /* 0x0000000500007c02 */ /* 0x000fce0008000f00 */
.L_x_217:
[----:B-1----:R1:W3:Y:S02]  /*9ff0*/  SYNCS.PHASECHK.TRANS64.TRYWAIT P0, [R0+URZ], R3 ;  /* 0x00000003000075a7 */ /* 0x0022e400080011ff */
[----:B---3--:R-:W-:Y:S05]  /*a000*/  @!P0 NANOSLEEP.SYNCS 0x989680 ;  /* 0x009896800000895d */ /* 0x008fea0003900000 */
[----:B------:R-:W3:Y:S02]  /*a010*/  @!P0 SYNCS.PHASECHK.TRANS64 P0, [R0+URZ], R3 ;  /* 0x00000003000085a7 */ /* 0x000ee400080010ff */
[----:B---3--:R-:W-:Y:S05]  /*a020*/  @!P0 BRA `(.L_x_217) ;  /* 0xfffffffc00f08947 */ /* 0x008fea000383ffff */
[----:B------:R-:W-:Y:S05]  /*a030*/  BRA `(.L_x_218) ;  /* 0xffffff9800647947 */ /* 0x000fea000383ffff */
.L_x_68:
[----:B------:R-:W-:-:S07]  /*a040*/  MOV R0, UR5 ;  /* 0x0000000500007c02 */ /* 0x000fce0008000f00 */
.L_x_219:
[----:B-1----:R1:W3:Y:S02]  /*a050*/  SYNCS.PHASECHK.TRANS64.TRYWAIT P0, [R0+URZ], R3 ;  /* 0x00000003000075a7 */ /* 0x0022e400080011ff */
[----:B---3--:R-:W-:Y:S05]  /*a060*/  @!P0 NANOSLEEP.SYNCS 0x989680 ;  /* 0x009896800000895d */ /* 0x008fea0003900000 */
[----:B------:R-:W3:Y:S02]  /*a070*/  @!P0 SYNCS.PHASECHK.TRANS64 P0, [R0+URZ], R3 ;  /* 0x00000003000085a7 */ /* 0x000ee400080010ff */
[----:B---3--:R-:W-:Y:S05]  /*a080*/  @!P0 BRA `(.L_x_219) ;  /* 0xfffffffc00f08947 */ /* 0x008fea000383ffff */
[----:B------:R-:W-:Y:S05]  /*a090*/  BRA `(.L_x_220) ;  /* 0xffffff9800707947 */ /* 0x000fea000383ffff */
.L_x_69:
[----:B------:R-:W-:-:S07]  /*a0a0*/  MOV R0, UR5 ;  /* 0x0000000500007c02 */ /* 0x000fce0008000f00 */
.L_x_221:
[----:B-1----:R1:W3:Y:S02]  /*a0b0*/  SYNCS.PHASECHK.TRANS64.TRYWAIT P0, [R0+URZ], R3 ;  /* 0x00000003000075a7 */ /* 0x0022e400080011ff */
[----:B---3--:R-:W-:Y:S05]  /*a0c0*/  @!P0 NANOSLEEP.SYNCS 0x989680 ;  /* 0x009896800000895d */ /* 0x008fea0003900000 */
[----:B------:R-:W3:Y:S02]  /*a0d0*/  @!P0 SYNCS.PHASECHK.TRANS64 P0, [R0+URZ], R3 ;  /* 0x00000003000085a7 */ /* 0x000ee400080010ff */
[----:B---3--:R-:W-:Y:S05]  /*a0e0*/  @!P0 BRA `(.L_x_221) ;  /* 0xfffffffc00f08947 */ /* 0x008fea000383ffff */
[----:B------:R-:W-:Y:S05]  /*a0f0*/  BRA `(.L_x_222) ;  /* 0xffffff98007c7947 */ /* 0x000fea000383ffff */
.L_x_70:
[----:B------:R-:W-:-:S07]  /*a100*/  MOV R0, UR5 ;  /* 0x0000000500007c02 */ /* 0x000fce0008000f00 */
.L_x_223:
[----:B-1----:R1:W3:Y:S02]  /*a110*/  SYNCS.PHASECHK.TRANS64.TRYWAIT P0, [R0+URZ], R3 ;  /* 0x00000003000075a7 */ /* 0x0022e400080011ff */
[----:B---3--:R-:W-:Y:S05]  /*a120*/  @!P0 NANOSLEEP.SYNCS 0x989680 ;  /* 0x009896800000895d */ /* 0x008fea0003900000 */
[----:B------:R-:W3:Y:S02]  /*a130*/  @!P0 SYNCS.PHASECHK.TRANS64 P0, [R0+URZ], R3 ;  /* 0x00000003000085a7 */ /* 0x000ee400080010ff */
[----:B---3--:R-:W-:Y:S05]  /*a140*/  @!P0 BRA `(.L_x_223) ;  /* 0xfffffffc00f08947 */ /* 0x008fea000383ffff */
[----:B------:R-:W-:Y:S05]  /*a150*/  BRA `(.L_x_224) ;  /* 0xffffff9800887947 */ /* 0x000fea000383ffff */
.L_x_71:
[----:B------:R-:W-:-:S07]  /*a160*/  MOV R0, UR5 ;  /* 0x0000000500007c02 */ /* 0x000fce0008000f00 */
.L_x_225:
[----:B-1----:R1:W3:Y:S02]  /*a170*/  SYNCS.PHASECHK.TRANS64.TRYWAIT P0, [R0+URZ], R3 ;  /* 0x00000003000075a7 */ /* 0x0022e400080011ff */
[----:B---3--:R-:W-:Y:S05]  /*a180*/  @!P0 NANOSLEEP.SYNCS 0x989680 ;  /* 0x009896800000895d */ /* 0x008fea0003900000 */
[----:B------:R-:W3:Y:S02]  /*a190*/  @!P0 SYNCS.PHASECHK.TRANS64 P0, [R0+URZ], R3 ;  /* 0x00000003000085a7 */ /* 0x000ee400080010ff */
[----:B---3--:R-:W-:Y:S05]  /*a1a0*/  @!P0 BRA `(.L_x_225) ;  /* 0xfffffffc00f08947 */ /* 0x008fea000383ffff */
[----:B------:R-:W-:Y:S05]  /*a1b0*/  BRA `(.L_x_226) ;  /* 0xffffff9800947947 */ /* 0x000fea000383ffff */
.L_x_72:
[----:B------:R-:W-:-:S07]  /*a1c0*/  MOV R0, UR5 ;  /* 0x0000000500007c02 */ /* 0x000fce0008000f00 */
.L_x_227:
[----:B-1----:R1:W3:Y:S02]  /*a1d0*/  SYNCS.PHASECHK.TRANS64.TRYWAIT P0, [R0+URZ], R3 ;  /* 0x00000003000075a7 */ /* 0x0022e400080011ff */
[----:B---3--:R-:W-:Y:S05]  /*a1e0*/  @!P0 NANOSLEEP.SYNCS 0x989680 ;  /* 0x009896800000895d */ /* 0x008fea0003900000 */
[----:B------:R-:W3:Y:S02]  /*a1f0*/  @!P0 SYNCS.PHASECHK.TRANS64 P0, [R0+URZ], R3 ;  /* 0x00000003000085a7 */ /* 0x000ee400080010ff */
[----:B---3--:R-:W-:Y:S05]  /*a200*/  @!P0 BRA `(.L_x_227) ;  /* 0xfffffffc00f08947 */ /* 0x008fea000383ffff */
[----:B------:R-:W-:Y:S05]  /*a210*/  BRA `(.L_x_228) ;  /* 0xffffff9800a07947 */ /* 0x000fea000383ffff */
.L_x_73:
[----:B------:R-:W-:-:S07]  /*a220*/  MOV R0, UR5 ;  /* 0x0000000500007c02 */ /* 0x000fce0008000f00 */
.L_x_229:
[----:B-1----:R1:W3:Y:S02]  /*a230*/  SYNCS.PHASECHK.TRANS64.TRYWAIT P0, [R0+URZ], R3 ;  /* 0x00000003000075a7 */ /* 0x0022e400080011ff */
[----:B---3--:R-:W-:Y:S05]  /*a240*/  @!P0 NANOSLEEP.SYNCS 0x989680 ;  /* 0x009896800000895d */ /* 0x008fea0003900000 */
[----:B------:R-:W3:Y:S02]  /*a250*/  @!P0 SYNCS.PHASECHK.TRANS64 P0, [R0+URZ], R3 ;  /* 0x00000003000085a7 */ /* 0x000ee400080010ff */
[----:B---3--:R-:W-:Y:S05]  /*a260*/  @!P0 BRA `(.L_x_229) ;  /* 0xfffffffc00f08947 */ /* 0x008fea000383ffff */
[----:B------:R-:W-:Y:S05]  /*a270*/  BRA `(.L_x_230) ;  /* 0xffffff9800ac7947 */ /* 0x000fea000383ffff */
.L_x_74:
[----:B------:R-:W-:-:S07]  /*a280*/  MOV R0, UR5 ;  /* 0x0000000500007c02 */ /* 0x000fce0008000f00 */
.L_x_231:
[----:B-1----:R1:W3:Y:S02]  /*a290*/  SYNCS.PHASECHK.TRANS64.TRYWAIT P0, [R0+URZ], R3 ;  /* 0x00000003000075a7 */ /* 0x0022e400080011ff */
[----:B---3--:R-:W-:Y:S05]  /*a2a0*/  @!P0 NANOSLEEP.SYNCS 0x989680 ;  /* 0x009896800000895d */ /* 0x008fea0003900000 */
[----:B------:R-:W3:Y:S02]  /*a2b0*/  @!P0 SYNCS.PHASECHK.TRANS64 P0, [R0+URZ], R3 ;  /* 0x00000003000085a7 */ /* 0x000ee400080010ff */
[----:B---3--:R-:W-:Y:S05]  /*a2c0*/  @!P0 BRA `(.L_x_231) ;  /* 0xfffffffc00f08947 */ /* 0x008fea000383ffff */
[----:B------:R-:W-:Y:S05]  /*a2d0*/  BRA `(.L_x_232) ;  /* 0xffffff9800b87947 */ /* 0x000fea000383ffff */
.L_x_77:
[----:B--2---:R2:W3:Y:S02]  /*a2e0*/  SYNCS.PHASECHK.TRANS64.TRYWAIT P0, [R2+URZ+0x2b0], R4 ;  /* 0x0002b004020075a7 */ /* 0x0044e400080011ff */
[----:B---3--:R-:W-:Y:S05]  /*a2f0*/  @!P0 NANOSLEEP.SYNCS 0x989680 ;  /* 0x009896800000895d */ /* 0x008fea0003900000 */
[----:B------:R-:W3:Y:S02]  /*a300*/  @!P0 SYNCS.PHASECHK.TRANS64 P0, [R2+URZ+0x2b0], R4 ;  /* 0x0002b004020085a7 */ /* 0x000ee400080010ff */
[----:B---3--:R-:W-:Y:S05]  /*a310*/  @!P0 BRA `(.L_x_77) ;  /* 0xfffffffc00f08947 */ /* 0x008fea000383ffff */
[----:B------:R-:W-:Y:S05]  /*a320*/  BRA `(.L_x_233) ;  /* 0xffffff9c001c7947 */ /* 0x000fea000383ffff */
.L_x_78:
[----:B------:R-:W-:-:S07]  /*a330*/  MOV R2, UR4 ;  /* 0x0000000400027c02 */ /* 0x000fce0008000f00 */
.L_x_234:
[----:B--2---:R2:W3:Y:S02]  /*a340*/  SYNCS.PHASECHK.TRANS64.TRYWAIT P0, [R2+URZ+0x260], R5 ;  /* 0x00026005020075a7 */ /* 0x0044e400080011ff */
[----:B---3--:R-:W-:Y:S05]  /*a350*/  @!P0 NANOSLEEP.SYNCS 0x989680 ;  /* 0x009896800000895d */ /* 0x008fea0003900000 */
[----:B------:R-:W3:Y:S02]  /*a360*/  @!P0 SYNCS.PHASECHK.TRANS64 P0, [R2+URZ+0x260], R5 ;  /* 0x00026005020085a7 */ /* 0x000ee400080010ff */
[----:B---3--:R-:W-:Y:S05]  /*a370*/  @!P0 BRA `(.L_x_234) ;  /* 0xfffffffc00f08947 */ /* 0x008fea000383ffff */
[----:B------:R-:W-:Y:S05]  /*a380*/  BRA `(.L_x_235) ;  /* 0xffffff9c002c7947 */ /* 0x000fea000383ffff */
.L_x_79:
[----:B--2---:R2:W3:Y:S02]  /*a390*/  SYNCS.PHASECHK.TRANS64.TRYWAIT P1, [R2+URZ+0x250], R4 ;  /* 0x00025004020075a7 */ /* 0x0044e400080211ff */
[----:B---3--:R-:W-:Y:S05]  /*a3a0*/  @!P1 NANOSLEEP.SYNCS 0x989680 ;  /* 0x009896800000995d */ /* 0x008fea0003900000 */
[----:B------:R-:W3:Y:S02]  /*a3b0*/  @!P1 SYNCS.PHASECHK.TRANS64 P1, [R2+URZ+0x250], R4 ;  /* 0x00025004020095a7 */ /* 0x000ee400080210ff */
[----:B---3--:R-:W-:Y:S05]  /*a3c0*/  @!P1 BRA `(.L_x_79) ;  /* 0xfffffffc00f09947 */ /* 0x008fea000383ffff */
[----:B------:R-:W-:Y:S05]  /*a3d0*/  BRA `(.L_x_236) ;  /* 0xffffff9c005c7947 */ /* 0x000fea000383ffff */
.L_x_82:
[----:B------:R-:W-:-:S07]  /*a3e0*/  MOV R0, UR4 ;  /* 0x0000000400007c02 */ /* 0x000fce0008000f00 */
.L_x_237:
[----:B--2---:R2:W3:Y:S02]  /*a3f0*/  SYNCS.PHASECHK.TRANS64.TRYWAIT P0, [R0+URZ+0x260], R2 ;  /* 0x00026002000075a7 */ /* 0x0044e400080011ff */
[----:B---3--:R-:W-:Y:S05]  /*a400*/  @!P0 NANOSLEEP.SYNCS 0x989680 ;  /* 0x009896800000895d */ /* 0x008fea0003900000 */
[----:B------:R-:W3:Y:S02]  /*a410*/  @!P0 SYNCS.PHASECHK.TRANS64 P0, [R0+URZ+0x260], R2 ;  /* 0x00026002000085a7 */ /* 0x000ee400080010ff */
[----:B---3--:R-:W-:Y:S05]  /*a420*/  @!P0 BRA `(.L_x_237) ;  /* 0xfffffffc00f08947 */ /* 0x008fea000383ffff */
[----:B------:R-:W-:Y:S05]  /*a430*/  BRA `(.L_x_81) ;  /* 0xffffff9c00b07947 */ /* 0x000fea000383ffff */
.L_x_89:
[----:B-1----:R1:W2:Y:S02]  /*a440*/  SYNCS.PHASECHK.TRANS64.TRYWAIT P1, [R0+URZ+0x250], R2 ;  /* 0x00025002000075a7 */ /* 0x0022a400080211ff */
[----:B--2---:R-:W-:Y:S05]  /*a450*/  @!P1 NANOSLEEP.SYNCS 0x989680 ;  /* 0x009896800000995d */ /* 0x004fea0003900000 */
[----:B------:R-:W2:Y:S02]  /*a460*/  @!P1 SYNCS.PHASECHK.TRANS64 P1, [R0+URZ+0x250], R2 ;  /* 0x00025002000095a7 */ /* 0x000ea400080210ff */
[----:B--2---:R-:W-:Y:S05]  /*a470*/  @!P1 BRA `(.L_x_89) ;  /* 0xfffffffc00f09947 */ /* 0x004fea000383ffff */
[----:B------:R-:W-:Y:S05]  /*a480*/  BRA `(.L_x_238) ;  /* 0xffffffa400107947 */ /* 0x000fea000383ffff */
.L_x_90:
[----:B------:R-:W-:-:S07]  /*a490*/  MOV R2, UR19 ;  /* 0x0000001300027c02 */ /* 0x000fce0008000f00 */
.L_x_239:
[----:B-1----:R1:W2:Y:S02]  /*a4a0*/  SYNCS.PHASECHK.TRANS64.TRYWAIT P0, [R2+URZ+0x290], R0 ;  /* 0x00029000020075a7 */ /* 0x0022a400080011ff */
[----:B--2---:R-:W-:Y:S05]  /*a4b0*/  @!P0 NANOSLEEP.SYNCS 0x989680 ;  /* 0x009896800000895d */ /* 0x004fea0003900000 */
[----:B------:R-:W2:Y:S02]  /*a4c0*/  @!P0 SYNCS.PHASECHK.TRANS64 P0, [R2+URZ+0x290], R0 ;  /* 0x00029000020085a7 */ /* 0x000ea400080010ff */
[----:B--2---:R-:W-:Y:S05]  /*a4d0*/  @!P0 BRA `(.L_x_239) ;  /* 0xfffffffc00f08947 */ /* 0x004fea000383ffff */
[----:B------:R-:W-:Y:S05]  /*a4e0*/  BRA `(.L_x_240) ;  /* 0xffffffa400447947 */ /* 0x000fea000383ffff */
.L_x_93:
[----:B------:R-:W-:Y:S07]  /*a4f0*/  MOV R0, UR6 ;  /* 0x0000000600007c02 */ /* 0x000fee0008000f00 */
.L_x_241:
[----:B-1----:R1:W2:Y:S02]  /*a500*/  SYNCS.PHASECHK.TRANS64.TRYWAIT P0, [R0+URZ], R2 ;  /* 0x00000002000075a7 */ /* 0x0022a400080011ff */
[----:B--2---:R-:W-:Y:S05]  /*a510*/  @!P0 NANOSLEEP.SYNCS 0x989680 ;  /* 0x009896800000895d */ /* 0x004fea0003900000 */
[----:B------:R-:W2:Y:S02]  /*a520*/  @!P0 SYNCS.PHASECHK.TRANS64 P0, [R0+URZ], R2 ;  /* 0x00000002000085a7 */ /* 0x000ea400080010ff */
[----:B--2---:R-:W-:Y:S05]  /*a530*/  @!P0 BRA `(.L_x_241) ;  /* 0xfffffffc00f08947 */ /* 0x004fea000383ffff */
[----:B------:R-:W-:Y:S05]  /*a540*/  BRA `(.L_x_92) ;  /* 0xffffffa4007c7947 */ /* 0x000fea000383ffff */
.L_x_96:
[----:B------:R-:W-:-:S07]  /*a550*/  MOV R0, UR4 ;  /* 0x0000000400007c02 */ /* 0x000fce0008000f00 */
.L_x_242:
[----:B--2---:R2:W4:Y:S02]  /*a560*/  SYNCS.PHASECHK.TRANS64.TRYWAIT P0, [R0+URZ], R2 ;  /* 0x00000002000075a7 */ /* 0x00452400080011ff */
[----:B----4-:R-:W-:Y:S05]  /*a570*/  @!P0 NANOSLEEP.SYNCS 0x989680 ;  /* 0x009896800000895d */ /* 0x010fea0003900000 */
[----:B------:R-:W4:Y:S02]  /*a580*/  @!P0 SYNCS.PHASECHK.TRANS64 P0, [R0+URZ], R2 ;  /* 0x00000002000085a7 */ /* 0x000f2400080010ff */
[----:B----4-:R-:W-:Y:S05]  /*a590*/  @!P0 BRA `(.L_x_242) ;  /* 0xfffffffc00f08947 */ /* 0x010fea000383ffff */
[----:B------:R-:W-:Y:S05]  /*a5a0*/  BRA `(.L_x_243) ;  /* 0xffffffa8001c7947 */ /* 0x000fea000383ffff */
.L_x_97:
[----:B------:R-:W-:-:S07]  /*a5b0*/  MOV R0, UR5 ;  /* 0x0000000500007c02 */ /* 0x000fce0008000f00 */
.L_x_244:
[----:B-1----:R1:W2:Y:S02]  /*a5c0*/  SYNCS.PHASECHK.TRANS64.TRYWAIT P0, [R0+URZ], R3 ;  /* 0x00000003000075a7 */ /* 0x0022a400080011ff */
[----:B--2---:R-:W-:Y:S05]  /*a5d0*/  @!P0 NANOSLEEP.SYNCS 0x989680 ;  /* 0x009896800000895d */ /* 0x004fea0003900000 */
[----:B------:R-:W2:Y:S02]  /*a5e0*/  @!P0 SYNCS.PHASECHK.TRANS64 P0, [R0+URZ], R3 ;  /* 0x00000003000085a7 */ /* 0x000ea400080010ff */
[----:B--2---:R-:W-:Y:S05]  /*a5f0*/  @!P0 BRA `(.L_x_244) ;  /* 0xfffffffc00f08947 */ /* 0x004fea000383ffff */
[----:B------:R-:W-:Y:S05]  /*a600*/  BRA `(.L_x_245) ;  /* 0xffffffa800287947 */ /* 0x000fea000383ffff */
.L_x_98:
[----:B------:R-:W-:-:S07]  /*a610*/  MOV R0, UR5 ;  /* 0x0000000500007c02 */ /* 0x000fce0008000f00 */
.L_x_246:
[----:B-1----:R1:W2:Y:S02]  /*a620*/  SYNCS.PHASECHK.TRANS64.TRYWAIT P0, [R0+URZ], R3 ;  /* 0x00000003000075a7 */ /* 0x0022a400080011ff */
[----:B--2---:R-:W-:Y:S05]  /*a630*/  @!P0 NANOSLEEP.SYNCS 0x989680 ;  /* 0x009896800000895d */ /* 0x004fea0003900000 */
[----:B------:R-:W2:Y:S02]  /*a640*/  @!P0 SYNCS.PHASECHK.TRANS64 P0, [R0+URZ], R3 ;  /* 0x00000003000085a7 */ /* 0x000ea400080010ff */
[----:B--2---:R-:W-:Y:S05]  /*a650*/  @!P0 BRA `(.L_x_246) ;  /* 0xfffffffc00f08947 */ /* 0x004fea000383ffff */
[----:B------:R-:W-:Y:S05]  /*a660*/  BRA `(.L_x_247) ;  /* 0xffffffa800347947 */ /* 0x000fea000383ffff */
.L_x_99:
[----:B-1----:R-:W-:-:S07]  /*a670*/  MOV R0, UR4 ;  /* 0x0000000400007c02 */ /* 0x002fce0008000f00 */
.L_x_248:
[----:B-1----:R1:W2:Y:S02]  /*a680*/  SYNCS.PHASECHK.TRANS64.TRYWAIT P0, [R0+URZ], R2 ;  /* 0x00000002000075a7 */ /* 0x0022a400080011ff */
[----:B--2---:R-:W-:Y:S05]  /*a690*/  @!P0 NANOSLEEP.SYNCS 0x989680 ;  /* 0x009896800000895d */ /* 0x004fea0003900000 */
[----:B------:R-:W2:Y:S02]  /*a6a0*/  @!P0 SYNCS.PHASECHK.TRANS64 P0, [R0+URZ], R2 ;  /* 0x00000002000085a7 */ /* 0x000ea400080010ff */
[----:B--2---:R-:W-:Y:S05]  /*a6b0*/  @!P0 BRA `(.L_x_248) ;  /* 0xfffffffc00f08947 */ /* 0x004fea000383ffff */
[----:B------:R-:W-:Y:S05]  /*a6c0*/  BRA `(.L_x_249) ;  /* 0xffffffa800407947 */ /* 0x000fea000383ffff */
.L_x_104:
[----:B--2---:R2:W3:Y:S02]  /*a6d0*/  SYNCS.PHASECHK.TRANS64.TRYWAIT P0, [R12+URZ+0x250], R0 ;  /* 0x000250000c0075a7 */ /* 0x0044e400080011ff */
[----:B---3--:R-:W-:Y:S05]  /*a6e0*/  @!P0 NANOSLEEP.SYNCS 0x989680 ;  /* 0x009896800000895d */ /* 0x008fea0003900000 */
[----:B------:R-:W3:Y:S02]  /*a6f0*/  @!P0 SYNCS.PHASECHK.TRANS64 P0, [R12+URZ+0x250], R0 ;  /* 0x000250000c0085a7 */ /* 0x000ee400080010ff */
[----:B---3--:R-:W-:Y:S05]  /*a700*/  @!P0 BRA `(.L_x_104) ;  /* 0xfffffffc00f08947 */ /* 0x008fea000383ffff */
[----:B------:R-:W-:Y:S05]  /*a710*/  BRA `(.L_x_250) ;  /* 0xffffffac00707947 */ /* 0x000fea000383ffff */
.L_x_107:
[----:B--2---:R-:W-:Y:S07]  /*a720*/  MOV R0, UR21 ;  /* 0x0000001500007c02 */ /* 0x004fee0008000f00 */
.L_x_251:
[----:B--2---:R2:W3:Y:S02]  /*a730*/  SYNCS.PHASECHK.TRANS64.TRYWAIT P2, [R0+URZ+0x248], R6 ;  /* 0x00024806000075a7 */ /* 0x0044e400080411ff */
[----:B---3--:R-:W-:Y:S05]  /*a740*/  @!P2 NANOSLEEP.SYNCS 0x989680 ;  /* 0x009896800000a95d */ /* 0x008fea0003900000 */
[----:B------:R-:W3:Y:S02]  /*a750*/  @!P2 SYNCS.PHASECHK.TRANS64 P2, [R0+URZ+0x248], R6 ;  /* 0x000248060000a5a7 */ /* 0x000ee400080410ff */
[----:B---3--:R-:W-:Y:S05]  /*a760*/  @!P2 BRA `(.L_x_251) ;  /* 0xfffffffc00f0a947 */ /* 0x008fea000383ffff */
[----:B------:R-:W-:Y:S05]  /*a770*/  BRA `(.L_x_106) ;  /* 0xffffffb000d87947 */ /* 0x000fea000383ffff */
.L_x_110:
[----:B------:R-:W-:Y:S07]  /*a780*/  MOV R0, UR21 ;  /* 0x0000001500007c02 */ /* 0x000fee0008000f00 */
.L_x_252:
[----:B--2---:R2:W3:Y:S02]  /*a790*/  SYNCS.PHASECHK.TRANS64.TRYWAIT P0, [R0+URZ+0x220], R9 ;  /* 0x00022009000075a7 */ /* 0x0044e400080011ff */
[----:B---3--:R-:W-:Y:S05]  /*a7a0*/  @!P0 NANOSLEEP.SYNCS 0x989680 ;  /* 0x009896800000895d */ /* 0x008fea0003900000 */
[----:B------:R-:W3:Y:S02]  /*a7b0*/  @!P0 SYNCS.PHASECHK.TRANS64 P0, [R0+URZ+0x220], R9 ;  /* 0x00022009000085a7 */ /* 0x000ee400080010ff */
[----:B---3--:R-:W-:Y:S05]  /*a7c0*/  @!P0 BRA `(.L_x_252) ;  /* 0xfffffffc00f08947 */ /* 0x008fea000383ffff */
[----:B------:R-:W-:Y:S05]  /*a7d0*/  BRA `(.L_x_253) ;  /* 0xffffffb400347947 */ /* 0x000fea000383ffff */
.L_x_111:
[----:B------:R-:W-:Y:S07]  /*a7e0*/  MOV R0, UR21 ;  /* 0x0000001500007c02 */ /* 0x000fee0008000f00 */
.L_x_254:
[----:B--2---:R2:W3:Y:S02]  /*a7f0*/  SYNCS.PHASECHK.TRANS64.TRYWAIT P0, [R0+URZ+0x228], R9 ;  /* 0x00022809000075a7 */ /* 0x0044e400080011ff */
[----:B---3--:R-:W-:Y:S05]  /*a800*/  @!P0 NANOSLEEP.SYNCS 0x989680 ;  /* 0x009896800000895d */ /* 0x008fea0003900000 */
[----:B------:R-:W3:Y:S02]  /*a810*/  @!P0 SYNCS.PHASECHK.TRANS64 P0, [R0+URZ+0x228], R9 ;  /* 0x00022809000085a7 */ /* 0x000ee400080010ff */
[----:B---3--:R-:W-:Y:S05]  /*a820*/  @!P0 BRA `(.L_x_254) ;  /* 0xfffffffc00f08947 */ /* 0x008fea000383ffff */
[----:B------:R-:W-:Y:S05]  /*a830*/  BRA `(.L_x_255) ;  /* 0xffffffb4006c7947 */ /* 0x000fea000383ffff */
.L_x_112:
[----:B------:R-:W-:Y:S07]  /*a840*/  MOV R0, UR21 ;  /* 0x0000001500007c02 */ /* 0x000fee0008000f00 */
.L_x_256:
[----:B--2---:R2:W3:Y:S02]  /*a850*/  SYNCS.PHASECHK.TRANS64.TRYWAIT P0, [R0+URZ+0x230], R9 ;  /* 0x00023009000075a7 */ /* 0x0044e400080011ff */
[----:B---3--:R-:W-:Y:S05]  /*a860*/  @!P0 NANOSLEEP.SYNCS 0x989680 ;  /* 0x009896800000895d */ /* 0x008fea0003900000 */
[----:B------:R-:W3:Y:S02]  /*a870*/  @!P0 SYNCS.PHASECHK.TRANS64 P0, [R0+URZ+0x230], R9 ;  /* 0x00023009000085a7 */ /* 0x000ee400080010ff */
[----:B---3--:R-:W-:Y:S05]  /*a880*/  @!P0 BRA `(.L_x_256) ;  /* 0xfffffffc00f08947 */ /* 0x008fea000383ffff */
[----:B------:R-:W-:Y:S05]  /*a890*/  BRA `(.L_x_257) ;  /* 0xffffffb400b07947 */ /* 0x000fea000383ffff */
.L_x_113:
[----:B------:R-:W-:Y:S07]  /*a8a0*/  MOV R0, UR21 ;  /* 0x0000001500007c02 */ /* 0x000fee0008000f00 */
.L_x_258:
[----:B--2---:R2:W3:Y:S02]  /*a8b0*/  SYNCS.PHASECHK.TRANS64.TRYWAIT P0, [R0+URZ+0x238], R9 ;  /* 0x00023809000075a7 */ /* 0x0044e400080011ff */
[----:B---3--:R-:W-:Y:S05]  /*a8c0*/  @!P0 NANOSLEEP.SYNCS 0x989680 ;  /* 0x009896800000895d */ /* 0x008fea0003900000 */
[----:B------:R-:W3:Y:S02]  /*a8d0*/  @!P0 SYNCS.PHASECHK.TRANS64 P0, [R0+URZ+0x238], R9 ;  /* 0x00023809000085a7 */ /* 0x000ee400080010ff */
[----:B---3--:R-:W-:Y:S05]  /*a8e0*/  @!P0 BRA `(.L_x_258) ;  /* 0xfffffffc00f08947 */ /* 0x008fea000383ffff */
[----:B------:R-:W-:Y:S05]  /*a8f0*/  BRA `(.L_x_259) ;  /* 0xffffffb400f07947 */ /* 0x000fea000383ffff */
.L_x_115:
[----:B------:R-:W-:-:S07]  /*a900*/  MOV R0, UR21 ;  /* 0x0000001500007c02 */ /* 0x000fce0008000f00 */
.L_x_260:
[----:B---3--:R3:W4:Y:S02]  /*a910*/  SYNCS.PHASECHK.TRANS64.TRYWAIT P0, [R0+URZ+0x220], R2 ;  /* 0x00022002000075a7 */ /* 0x00872400080011ff */
[----:B----4-:R-:W-:Y:S05]  /*a920*/  @!P0 NANOSLEEP.SYNCS 0x989680 ;  /* 0x009896800000895d */ /* 0x010fea0003900000 */
[----:B------:R-:W4:Y:S02]  /*a930*/  @!P0 SYNCS.PHASECHK.TRANS64 P0, [R0+URZ+0x220], R2 ;  /* 0x00022002000085a7 */ /* 0x000f2400080010ff */
[----:B----4-:R-:W-:Y:S05]  /*a940*/  @!P0 BRA `(.L_x_260) ;  /* 0xfffffffc00f08947 */ /* 0x010fea000383ffff */
[----:B------:R-:W-:Y:S05]  /*a950*/  BRA `(.L_x_261) ;  /* 0xffffffb800687947 */ /* 0x000fea000383ffff */
.L_x_116:
[----:B---3--:R-:W-:-:S07]  /*a960*/  MOV R0, UR21 ;  /* 0x0000001500007c02 */ /* 0x008fce0008000f00 */
.L_x_262:
[----:B---3--:R3:W4:Y:S02]  /*a970*/  SYNCS.PHASECHK.TRANS64.TRYWAIT P0, [R0+URZ+0x228], R2 ;  /* 0x00022802000075a7 */ /* 0x00872400080011ff */
[----:B----4-:R-:W-:Y:S05]  /*a980*/  @!P0 NANOSLEEP.SYNCS 0x989680 ;  /* 0x009896800000895d */ /* 0x010fea0003900000 */
[----:B------:R-:W4:Y:S02]  /*a990*/  @!P0 SYNCS.PHASECHK.TRANS64 P0, [R0+URZ+0x228], R2 ;  /* 0x00022802000085a7 */ /* 0x000f2400080010ff */
[----:B----4-:R-:W-:Y:S05]  /*a9a0*/  @!P0 BRA `(.L_x_262) ;  /* 0xfffffffc00f08947 */ /* 0x010fea000383ffff */
[----:B------:R-:W-:Y:S05]  /*a9b0*/  BRA `(.L_x_263) ;  /* 0xffffffb800587947 */ /* 0x000fea000383ffff */
.L_x_117:
[----:B---3--:R-:W-:-:S07]  /*a9c0*/  MOV R0, UR21 ;  /* 0x0000001500007c02 */ /* 0x008fce0008000f00 */
.L_x_264:
[----:B---3--:R3:W4:Y:S02]  /*a9d0*/  SYNCS.PHASECHK.TRANS64.TRYWAIT P0, [R0+URZ+0x230], R2 ;  /* 0x00023002000075a7 */ /* 0x00872400080011ff */
[----:B----4-:R-:W-:Y:S05]  /*a9e0*/  @!P0 NANOSLEEP.SYNCS 0x989680 ;  /* 0x009896800000895d */ /* 0x010fea0003900000 */
[----:B------:R-:W4:Y:S02]  /*a9f0*/  @!P0 SYNCS.PHASECHK.TRANS64 P0, [R0+URZ+0x230], R2 ;  /* 0x00023002000085a7 */ /* 0x000f2400080010ff */
[----:B----4-:R-:W-:Y:S05]  /*aa00*/  @!P0 BRA `(.L_x_264) ;  /* 0xfffffffc00f08947 */ /* 0x010fea000383ffff */
[----:B------:R-:W-:Y:S05]  /*aa10*/  BRA `(.L_x_265) ;  /* 0xffffffb800487947 */ /* 0x000fea000383ffff */
.L_x_119:
[----:B-1----:R1:W2:Y:S02]  /*aa20*/  SYNCS.PHASECHK.TRANS64.TRYWAIT P0, [R3+URZ+0x250], R0 ;  /* 0x00025000030075a7 */ /* 0x0022a400080011ff */
[----:B--2---:R-:W-:Y:S05]  /*aa30*/  @!P0 NANOSLEEP.SYNCS 0x989680 ;  /* 0x009896800000895d */ /* 0x004fea0003900000 */
[----:B------:R-:W2:Y:S02]  /*aa40*/  @!P0 SYNCS.PHASECHK.TRANS64 P0, [R3+URZ+0x250], R0 ;  /* 0x00025000030085a7 */ /* 0x000ea400080010ff */
[----:B--2---:R-:W-:Y:S05]  /*aa50*/  @!P0 BRA `(.L_x_119) ;  /* 0xfffffffc00f08947 */ /* 0x004fea000383ffff */
[----:B------:R-:W-:Y:S05]  /*aa60*/  BRA `(.L_x_266) ;  /* 0xffffffbc00187947 */ /* 0x000fea000383ffff */
.L_x_130:
[----:B-1----:R-:W-:Y:S04]  /*aa70*/  MOV R0, UR44 ;  /* 0x0000002c00007c02 */ /* 0x002fe80008000f00 */
[----:B------:R1:W2:Y:S03]  /*aa80*/  SYNCS.PHASECHK.TRANS64.TRYWAIT P1, [R0+URZ+0x200], R3 ;  /* 0x00020003000075a7 */ /* 0x0002a600080211ff */
[----:B--2---:R-:W-:Y:S05]  /*aa90*/  @!P1 NANOSLEEP.SYNCS 0x989680 ;  /* 0x009896800000995d */ /* 0x004fea0003900000 */
[----:B------:R-:W2:Y:S02]  /*aaa0*/  @!P1 SYNCS.PHASECHK.TRANS64 P1, [R0+URZ+0x200], R3 ;  /* 0x00020003000095a7 */ /* 0x000ea400080210ff */
[----:B--2---:R-:W-:Y:S05]  /*aab0*/  @!P1 BRA `(.L_x_130) ;  /* 0xfffffffc00ec9947 */ /* 0x004fea000383ffff */
[----:B------:R-:W-:Y:S05]  /*aac0*/  BRA `(.L_x_129) ;  /* 0xffffffc800ac7947 */ /* 0x000fea000383ffff */
.L_x_132:
[----:B-1----:R1:W3:Y:S02]  /*aad0*/  SYNCS.PHASECHK.TRANS64.TRYWAIT P0, [R71+URZ+0x270], R2 ;  /* 0x00027002470075a7 */ /* 0x0022e400080011ff */
[----:B---3--:R-:W-:Y:S05]  /*aae0*/  @!P0 NANOSLEEP.SYNCS 0x989680 ;  /* 0x009896800000895d */ /* 0x008fea0003900000 */
[----:B------:R-:W3:Y:S02]  /*aaf0*/  @!P0 SYNCS.PHASECHK.TRANS64 P0, [R71+URZ+0x270], R2 ;  /* 0x00027002470085a7 */ /* 0x000ee400080010ff */
[----:B---3--:R-:W-:Y:S05]  /*ab00*/  @!P0 BRA `(.L_x_132) ;  /* 0xfffffffc00f08947 */ /* 0x008fea000383ffff */
[----:B------:R-:W-:Y:S05]  /*ab10*/  BRA `(.L_x_131) ;  /* 0xffffffc800d87947 */ /* 0x000fea000383ffff */
.L_x_141:
[----:B-1----:R1:W2:Y:S02]  /*ab20*/  SYNCS.PHASECHK.TRANS64.TRYWAIT P0, [R2+URZ+0x200], R0 ;  /* 0x00020000020075a7 */ /* 0x0022a400080011ff */
[----:B--2---:R-:W-:Y:S05]  /*ab30*/  @!P0 NANOSLEEP.SYNCS 0x989680 ;  /* 0x009896800000895d */ /* 0x004fea0003900000 */
[----:B------:R-:W2:Y:S02]  /*ab40*/  @!P0 SYNCS.PHASECHK.TRANS64 P0, [R2+URZ+0x200], R0 ;  /* 0x00020000020085a7 */ /* 0x000ea400080010ff */
[----:B--2---:R-:W-:Y:S05]  /*ab50*/  @!P0 BRA `(.L_x_141) ;  /* 0xfffffffc00f08947 */ /* 0x004fea000383ffff */
[----:B------:R-:W-:Y:S05]  /*ab60*/  BRA `(.L_x_140) ;  /* 0xffffffd0007c7947 */ /* 0x000fea000383ffff */
.L_x_149:
[----:B-1----:R1:W2:Y:S02]  /*ab70*/  SYNCS.PHASECHK.TRANS64.TRYWAIT P0, [R0+URZ+0x200], R5 ;  /* 0x00020005000075a7 */ /* 0x0022a400080011ff */
[----:B--2---:R-:W-:Y:S05]  /*ab80*/  @!P0 NANOSLEEP.SYNCS 0x989680 ;  /* 0x009896800000895d */ /* 0x004fea0003900000 */
[----:B------:R-:W2:Y:S02]  /*ab90*/  @!P0 SYNCS.PHASECHK.TRANS64 P0, [R0+URZ+0x200], R5 ;  /* 0x00020005000085a7 */ /* 0x000ea400080010ff */
[----:B--2---:R-:W-:Y:S05]  /*aba0*/  @!P0 BRA `(.L_x_149) ;  /* 0xfffffffc00f08947 */ /* 0x004fea000383ffff */
[----:B------:R-:W-:Y:S05]  /*abb0*/  BRA `(.L_x_148) ;  /* 0xffffffd800447947 */ /* 0x000fea000383ffff */
.L_x_157:
[----:B--2---:R2:W3:Y:S02]  /*abc0*/  SYNCS.PHASECHK.TRANS64.TRYWAIT P0, [R2+URZ+0x200], R0 ;  /* 0x00020000020075a7 */ /* 0x0044e400080011ff */
[----:B---3--:R-:W-:Y:S05]  /*abd0*/  @!P0 NANOSLEEP.SYNCS 0x989680 ;  /* 0x009896800000895d */ /* 0x008fea0003900000 */
[----:B------:R-:W3:Y:S02]  /*abe0*/  @!P0 SYNCS.PHASECHK.TRANS64 P0, [R2+URZ+0x200], R0 ;  /* 0x00020000020085a7 */ /* 0x000ee400080010ff */
[----:B---3--:R-:W-:Y:S05]  /*abf0*/  @!P0 BRA `(.L_x_157) ;  /* 0xfffffffc00f08947 */ /* 0x008fea000383ffff */
[----:B------:R-:W-:Y:S05]  /*ac00*/  BRA `(.L_x_156) ;  /* 0xffffffe000087947 */ /* 0x000fea000383ffff */
        .weak           $__internal_0_$__cuda_sm10x_tcgen05_guardrail_trap_col_being_dealloced_not_returned_by_alloc
        .type           $__internal_0_$__cuda_sm10x_tcgen05_guardrail_trap_col_being_dealloced_not_returned_by_alloc,@function
        .size           $__internal_0_$__cuda_sm10x_tcgen05_guardrail_trap_col_being_dealloced_not_returned_by_alloc,($__internal_1_$__cuda_sm10x_tcgen05_guardrail_trap_phase_invalid_during_alloc - $__internal_0_$__cuda_sm10x_tcgen05_guardrail_trap_col_being_dealloced_not_returned_by_alloc)
$__internal_0_$__cuda_sm10x_tcgen05_guardrail_trap_col_being_dealloced_not_returned_by_alloc:
[----:B------:R-:W-:Y:S05]  /*ac10*/  BPT.TRAP 0x1 ;  /* 0x000000040000795c */ /* 0x000fea0000300000 */
[----:B------:R-:W-:-:S04]  /*ac20*/  HFMA2 R3, -RZ, RZ, 0, 0 ;  /* 0x00000000ff037431 */ /* 0x000fc800000001ff */
[----:B------:R-:W-:Y:S05]  /*ac30*/  RET.REL.NODEC R2 `(_ZN7cutlass13device_kernelINS_4gemm6kernel13GemmUniversalIN4cute5tupleIJiiiiEEENS1_10collective13CollectiveMmaINS1_35MainloopSm100TmaUmmaWarpSpecializedILi32ELi2ELi4ENS5_IJNS4_1CILi2EEESB_NSA_ILi1EEEEEEEENS5_IJNSA_ILi64EEENSA_ILi128EEENSA_ILi8EEEEEEfNS5_IJlSC_lEEEfSJ_NS4_8TiledMMAINS4_8MMA_AtomIJNS4_17SM100_MMA_TF32_SSINS_10tfloat32_tESN_fLi64ELi128ELNS4_4UMMA5MajorE0ELSP_0ELNSO_7ScaleInE0ELSQ_0EEEEEENS4_6LayoutINS5_IJSC_SC_SC_EEENS5_IJNSA_ILi0EEESV_SV_EEEEENS5_IJNS4_10UnderscoreESY_SY_EEEEENS4_23SM90_TMA_LOAD_MULTICASTENS4_14ComposedLayoutINS4_7SwizzleILi1ELi4ELi3EEENS4_18smem_ptr_flag_bitsILi32EEENST_INS5_IJSH_SH_EEENS5_IJSH_SC_EEEEEEEvNS4_8identityES11_S1A_vS1B_EENS_8epilogue10collective18CollectiveEpilogueINS1D_23Sm100TmaWarpSpecializedILi4ELi2ELi16ELb1ELb0EEEJSI_NS5_IJNST_ISF_SC_EENST_INSA_ILi32EEESC_EEEEEfSJ_fSJ_NS1D_6fusion15FusionCallbacksIS1H_NS1M_17LinearCombinationIffffLNS_15FloatRoundStyleE2EEESI_S1L_JEEENS4_5SM1004TMEM4LOAD26SM100_TMEM_LOAD_16dp128b8xENS4_13SM90_TMA_LOADENS12_INS13_ILi3ELi4ELi3EEES16_NST_INS5_IJSH_S1J_EEENS5_IJS1J_SC_EEEEEEENS4_17SM75_U32x4_LDSM_NENS4_14SM90_TMA_STOREES21_NS4_17SM90_U32x4_STSM_NENS4_39AutoVectorizingCopyWithAssumedAlignmentILi128EEEEEEvvEEEEvNT_6ParamsE) ;  /* 0xffffff5002f07950 */ /* 0x000fea0003c3ffff */
        .weak           $__internal_1_$__cuda_sm10x_tcgen05_guardrail_trap_phase_invalid_during_alloc
        .type           $__internal_1_$__cuda_sm10x_tcgen05_guardrail_trap_phase_invalid_during_alloc,@function
        .size           $__internal_1_$__cuda_sm10x_tcgen05_guardrail_trap_phase_invalid_during_alloc,($__internal_2_$__cuda_sm10x_tcgen05_guardrail_trap_unallocated_columns_being_dealloced - $__internal_1_$__cuda_sm10x_tcgen05_guardrail_trap_phase_invalid_during_alloc)
$__internal_1_$__cuda_sm10x_tcgen05_guardrail_trap_phase_invalid_during_alloc:
[----:B------:R-:W-:Y:S05]  /*ac40*/  BPT.TRAP 0x1 ;  /* 0x000000040000795c */ /* 0x000fea0000300000 */
[----:B------:R-:W-:-:S04]  /*ac50*/  MOV R5, 0x0 ;  /* 0x0000000000057802 */ /* 0x000fc80000000f00 */
[----:B------:R-:W-:Y:S05]  /*ac60*/  RET.REL.NODEC R4 `(_ZN7cutlass13device_kernelINS_4gemm6kernel13GemmUniversalIN4cute5tupleIJiiiiEEENS1_10collective13CollectiveMmaINS1_35MainloopSm100TmaUmmaWarpSpecializedILi32ELi2ELi4ENS5_IJNS4_1CILi2EEESB_NSA_ILi1EEEEEEEENS5_IJNSA_ILi64EEENSA_ILi128EEENSA_ILi8EEEEEEfNS5_IJlSC_lEEEfSJ_NS4_8TiledMMAINS4_8MMA_AtomIJNS4_17SM100_MMA_TF32_SSINS_10tfloat32_tESN_fLi64ELi128ELNS4_4UMMA5MajorE0ELSP_0ELNSO_7ScaleInE0ELSQ_0EEEEEENS4_6LayoutINS5_IJSC_SC_SC_EEENS5_IJNSA_ILi0EEESV_SV_EEEEENS5_IJNS4_10UnderscoreESY_SY_EEEEENS4_23SM90_TMA_LOAD_MULTICASTENS4_14ComposedLayoutINS4_7SwizzleILi1ELi4ELi3EEENS4_18smem_ptr_flag_bitsILi32EEENST_INS5_IJSH_SH_EEENS5_IJSH_SC_EEEEEEEvNS4_8identityES11_S1A_vS1B_EENS_8epilogue10collective18CollectiveEpilogueINS1D_23Sm100TmaWarpSpecializedILi4ELi2ELi16ELb1ELb0EEEJSI_NS5_IJNST_ISF_SC_EENST_INSA_ILi32EEESC_EEEEEfSJ_fSJ_NS1D_6fusion15FusionCallbacksIS1H_NS1M_17LinearCombinationIffffLNS_15FloatRoundStyleE2EEESI_S1L_JEEENS4_5SM1004TMEM4LOAD26SM100_TMEM_LOAD_16dp128b8xENS4_13SM90_TMA_LOADENS12_INS13_ILi3ELi4ELi3EEES16_NST_INS5_IJSH_S1J_EEENS5_IJS1J_SC_EEEEEEENS4_17SM75_U32x4_LDSM_NENS4_14SM90_TMA_STOREES21_NS4_17SM90_U32x4_STSM_NENS4_39AutoVectorizingCopyWithAssumedAlignmentILi128EEEEEEvvEEEEvNT_6ParamsE) ;  /* 0xffffff5004e47950 */ /* 0x000fea0003c3ffff */
        .weak           $__internal_2_$__cuda_sm10x_tcgen05_guardrail_trap_unallocated_columns_being_dealloced
        .type           $__internal_2_$__cuda_sm10x_tcgen05_guardrail_trap_unallocated_columns_being_dealloced,@function
        .size           $__internal_2_$__cuda_sm10x_tcgen05_guardrail_trap_unallocated_columns_being_dealloced,(.L_x_268 - $__internal_2_$__cuda_sm10x_tcgen05_guardrail_trap_unallocated_columns_being_dealloced)
$__internal_2_$__cuda_sm10x_tcgen05_guardrail_trap_unallocated_columns_being_dealloced:
[----:B------:R-:W-:Y:S05]  /*ac70*/  BPT.TRAP 0x1 ;  /* 0x000000040000795c */ /* 0x000fea0000300000 */
[----:B------:R-:W-:-:S04]  /*ac80*/  HFMA2 R3, -RZ, RZ, 0, 0 ;  /* 0x00000000ff037431 */ /* 0x000fc800000001ff */
[----:B------:R-:W-:Y:S05]  /*ac90*/  RET.REL.NODEC R2 `(_ZN7cutlass13device_kernelINS_4gemm6kernel13GemmUniversalIN4cute5tupleIJiiiiEEENS1_10collective13CollectiveMmaINS1_35MainloopSm100TmaUmmaWarpSpecializedILi32ELi2ELi4ENS5_IJNS4_1CILi2EEESB_NSA_ILi1EEEEEEEENS5_IJNSA_ILi64EEENSA_ILi128EEENSA_ILi8EEEEEEfNS5_IJlSC_lEEEfSJ_NS4_8TiledMMAINS4_8MMA_AtomIJNS4_17SM100_MMA_TF32_SSINS_10tfloat32_tESN_fLi64ELi128ELNS4_4UMMA5MajorE0ELSP_0ELNSO_7ScaleInE0ELSQ_0EEEEEENS4_6LayoutINS5_IJSC_SC_SC_EEENS5_IJNSA_ILi0EEESV_SV_EEEEENS5_IJNS4_10UnderscoreESY_SY_EEEEENS4_23SM90_TMA_LOAD_MULTICASTENS4_14ComposedLayoutINS4_7SwizzleILi1ELi4ELi3EEENS4_18smem_ptr_flag_bitsILi32EEENST_INS5_IJSH_SH_EEENS5_IJSH_SC_EEEEEEEvNS4_8identityES11_S1A_vS1B_EENS_8epilogue10collective18CollectiveEpilogueINS1D_23Sm100TmaWarpSpecializedILi4ELi2ELi16ELb1ELb0EEEJSI_NS5_IJNST_ISF_SC_EENST_INSA_ILi32EEESC_EEEEEfSJ_fSJ_NS1D_6fusion15FusionCallbacksIS1H_NS1M_17LinearCombinationIffffLNS_15FloatRoundStyleE2EEESI_S1L_JEEENS4_5SM1004TMEM4LOAD26SM100_TMEM_LOAD_16dp128b8xENS4_13SM90_TMA_LOADENS12_INS13_ILi3ELi4ELi3EEES16_NST_INS5_IJSH_S1J_EEENS5_IJS1J_SC_EEEEEEENS4_17SM75_U32x4_LDSM_NENS4_14SM90_TMA_STOREES21_NS4_17SM90_U32x4_STSM_NENS4_39AutoVectorizingCopyWithAssumedAlignmentILi128EEEEEEvvEEEEvNT_6ParamsE) ;  /* 0xffffff5002d87950 */ /* 0x000fea0003c3ffff */
.L_x_267:
[----:B------:R-:W-:-:S00]  /*aca0*/  BRA `(.L_x_267) ;  /* 0xfffffffc00fc7947 */ /* 0x000fc0000383ffff */
[----:B------:R-:W-:-:S00]  /*acb0*/  NOP ;  /* 0x0000000000007918 */ /* 0x000fc00000000000 */
        /* <DEDUP_REMOVED lines=12> */
.L_x_268:


//--------------------- .nv.global.init           --------------------------
	.section	.nv.global.init,"aw",@progbits
.nv.global.init:
	.type		$str$27,@object
	.size		$str$27,($str$28 - $str$27)
$str$27:
        /*0000*/ 	.byte	0x28, 0x61, 0x64, 0x64, 0x72, 0x65, 0x73, 0x73, 0x20, 0x26, 0x20, 0x6d, 0x61, 0x73, 0x6b, 0x29
        /*0010*/ 	.byte	0x20, 0x3d, 0x3d, 0x20, 0x30, 0x00
	.type		$str$28,@object
	.size		$str$28,($str$26 - $str$28)
$str$28:
        /*0016*/ 	.byte	0x2f, 0x74, 0x6d, 0x70, 0x2f, 0x63, 0x75, 0x74, 0x6c, 0x61, 0x73, 0x73, 0x5f, 0x73, 0x77, 0x65
        /*0026*/ 	.byte	0x65, 0x70, 0x5f, 0x73, 0x72, 0x63, 0x2f, 0x69, 0x6e, 0x63, 0x6c, 0x75, 0x64, 0x65, 0x2f, 0x63
        /*0036*/ 	.byte	0x75, 0x74, 0x65, 0x2f, 0x70, 0x6f, 0x69, 0x6e, 0x74, 0x65, 0x72, 0x5f, 0x66, 0x6c, 0x61, 0x67
        /*0046*/ 	.byte	0x67, 0x65, 0x64, 0x2e, 0x68, 0x70, 0x70, 0x00
	.type		$str$26,@object
	.size		$str$26,($str$25 - $str$26)
$str$26:
        /*004e*/ 	.byte	0x2f, 0x74, 0x6d, 0x70, 0x2f, 0x63, 0x75, 0x74, 0x6c, 0x61, 0x73, 0x73, 0x5f, 0x73, 0x77, 0x65
        /*005e*/ 	.byte	0x65, 0x70, 0x5f, 0x73, 0x72, 0x63, 0x2f, 0x69, 0x6e, 0x63, 0x6c, 0x75, 0x64, 0x65, 0x2f, 0x63
        /*006e*/ 	.byte	0x75, 0x74, 0x65, 0x2f, 0x61, 0x74, 0x6f, 0x6d, 0x2f, 0x63, 0x6f, 0x70, 0x79, 0x5f, 0x74, 0x72
        /*007e*/ 	.byte	0x61, 0x69, 0x74, 0x73, 0x5f, 0x73, 0x6d, 0x31, 0x30, 0x30, 0x2e, 0x68, 0x70, 0x70, 0x00
	.type		$str$25,@object
	.size		$str$25,(__unnamed_1 - $str$25)
$str$25:
        /*008d*/ 	.byte	0x28, 0x28, 0x75, 0x69, 0x6e, 0x74, 0x33, 0x32, 0x5f, 0x74, 0x28, 0x74, 0x68, 0x72, 0x65, 0x61
        /*009d*/ 	.byte	0x64, 0x49, 0x64, 0x78, 0x2e, 0x78, 0x29, 0x20, 0x2f, 0x20, 0x33, 0x32, 0x29, 0x20, 0x25, 0x20
        /*00ad*/ 	.byte	0x34, 0x29, 0x20, 0x3d, 0x3d, 0x20, 0x28, 0x28, 0x28, 0x74, 0x6d, 0x65, 0x6d, 0x5f, 0x61, 0x64
        /*00bd*/ 	.byte	0x64, 0x72, 0x20, 0x3e, 0x3e, 0x20, 0x31, 0x36, 0x29, 0x20, 0x2f, 0x20, 0x33, 0x32, 0x29, 0x20
        /*00cd*/ 	.byte	0x25, 0x20, 0x34, 0x29, 0x00
	.type		__unnamed_1,@object
	.size		__unnamed_1,(__unnamed_2 - __unnamed_1)
__unnamed_1:
        /*00d2*/ 	.byte	0x61, 0x75, 0x74, 0x6f, 0x20, 0x63, 0x75, 0x74, 0x65, 0x3a, 0x3a, 0x61, 0x73, 0x5f, 0x70, 0x6f
        /* <DEDUP_REMOVED lines=23> */
        /*0252*/ 	.byte	0x3c, 0x32, 0x30, 0x34, 0x38, 0x3e, 0x3e, 0x3e, 0x3e, 0x5d, 0x00
	.type		__unnamed_2,@object
	.size		__unnamed_2,(.L_2 - __unnamed_2)
__unnamed_2:
        /* <DEDUP_REMOVED lines=45> */
        /*052d*/ 	.byte	0x3e, 0x3e, 0x3e, 0x5d, 0x00
.L_2:


//--------------------- .nv.shared._ZN7cutlass13device_kernelINS_4gemm6kernel13GemmUniversalIN4cute5tupleIJiiiiEEENS1_10collective13CollectiveMmaINS1_35MainloopSm100TmaUmmaWarpSpecializedILi32ELi2ELi4ENS5_IJNS4_1CILi2EEESB_NSA_ILi1EEEEEEEENS5_IJNSA_ILi64EEENSA_ILi128EEENSA_ILi8EEEEEEfNS5_IJlSC_lEEEfSJ_NS4_8TiledMMAINS4_8MMA_AtomIJNS4_17SM100_MMA_TF32_SSINS_10tfloat32_tESN_fLi64ELi128ELNS4_4UMMA5MajorE0ELSP_0ELNSO_7ScaleInE0ELSQ_0EEEEEENS4_6LayoutINS5_IJSC_SC_SC_EEENS5_IJNSA_ILi0EEESV_SV_EEEEENS5_IJNS4_10UnderscoreESY_SY_EEEEENS4_23SM90_TMA_LOAD_MULTICASTENS4_14ComposedLayoutINS4_7SwizzleILi1ELi4ELi3EEENS4_18smem_ptr_flag_bitsILi32EEENST_INS5_IJSH_SH_EEENS5_IJSH_SC_EEEEEEEvNS4_8identityES11_S1A_vS1B_EENS_8epilogue10collective18CollectiveEpilogueINS1D_23Sm100TmaWarpSpecializedILi4ELi2ELi16ELb1ELb0EEEJSI_NS5_IJNST_ISF_SC_EENST_INSA_ILi32EEESC_EEEEEfSJ_fSJ_NS1D_6fusion15FusionCallbacksIS1H_NS1M_17LinearCombinationIffffLNS_15FloatRoundStyleE2EEESI_S1L_JEEENS4_5SM1004TMEM4LOAD26SM100_TMEM_LOAD_16dp128b8xENS4_13SM90_TMA_LOADENS12_INS13_ILi3ELi4ELi3EEES16_NST_INS5_IJSH_S1J_EEENS5_IJS1J_SC_EEEEEEENS4_17SM75_U32x4_LDSM_NENS4_14SM90_TMA_STOREES21_NS4_17SM90_U32x4_STSM_NENS4_39AutoVectorizingCopyWithAssumedAlignmentILi128EEEEEEvvEEEEvNT_6ParamsE --------------------------
	.section	.nv.shared._ZN7cutlass13device_kernelINS_4gemm6kernel13GemmUniversalIN4cute5tupleIJiiiiEEENS1_10collective13CollectiveMmaINS1_35MainloopSm100TmaUmmaWarpSpecializedILi32ELi2ELi4ENS5_IJNS4_1CILi2EEESB_NSA_ILi1EEEEEEEENS5_IJNSA_ILi64EEENSA_ILi128EEENSA_ILi8EEEEEEfNS5_IJlSC_lEEEfSJ_NS4_8TiledMMAINS4_8MMA_AtomIJNS4_17SM100_MMA_TF32_SSINS_10tfloat32_tESN_fLi64ELi128ELNS4_4UMMA5MajorE0ELSP_0ELNSO_7ScaleInE0ELSQ_0EEEEEENS4_6LayoutINS5_IJSC_SC_SC_EEENS5_IJNSA_ILi0EEESV_SV_EEEEENS5_IJNS4_10UnderscoreESY_SY_EEEEENS4_23SM90_TMA_LOAD_MULTICASTENS4_14ComposedLayoutINS4_7SwizzleILi1ELi4ELi3EEENS4_18smem_ptr_flag_bitsILi32EEENST_INS5_IJSH_SH_EEENS5_IJSH_SC_EEEEEEEvNS4_8identityES11_S1A_vS1B_EENS_8epilogue10collective18CollectiveEpilogueINS1D_23Sm100TmaWarpSpecializedILi4ELi2ELi16ELb1ELb0EEEJSI_NS5_IJNST_ISF_SC_EENST_INSA_ILi32EEESC_EEEEEfSJ_fSJ_NS1D_6fusion15FusionCallbacksIS1H_NS1M_17LinearCombinationIffffLNS_15FloatRoundStyleE2EEESI_S1L_JEEENS4_5SM1004TMEM4LOAD26SM100_TMEM_LOAD_16dp128b8xENS4_13SM90_TMA_LOADENS12_INS13_ILi3ELi4ELi3EEES16_NST_INS5_IJSH_S1J_EEENS5_IJS1J_SC_EEEEEEENS4_17SM75_U32x4_LDSM_NENS4_14SM90_TMA_STOREES21_NS4_17SM90_U32x4_STSM_NENS4_39AutoVectorizingCopyWithAssumedAlignmentILi128EEEEEEvvEEEEvNT_6ParamsE,"aw",@nobits
	.sectionflags	@""
	.align	16
	.zero		1024


//--------------------- .nv.shared.reserved.0     --------------------------
	.section	.nv.shared.reserved.0,"aw",@nobits
	.weak		__nv_reservedSMEM_offset_0_alias
	.size		__nv_reservedSMEM_offset_0_alias, 0, 64
	.other		__nv_reservedSMEM_offset_0_alias,@"STO_CUDA_RESERVED_SHARED STV_DEFAULT"
__nv_reservedSMEM_offset_0_alias:
	.zero		0
.nv.shared.reserved.0:
	.zero		64
	.weak		__nv_reservedSMEM_tcgen05_partition
	.type		__nv_reservedSMEM_tcgen05_partition,@object
	.size		__nv_reservedSMEM_tcgen05_partition,(.L_0 - __nv_reservedSMEM_tcgen05_partition)
__nv_reservedSMEM_tcgen05_partition:
	.zero		32
.L_0:


//--------------------- .nv.global                --------------------------
	.section	.nv.global,"aw",@nobits
.nv.global:
	.type		_ZN39_INTERNAL_f71d104c_4_k_cu_64f1ad1d_27944cute1_E,@object
	.size		_ZN39_INTERNAL_f71d104c_4_k_cu_64f1ad1d_27944cute1_E,(_ZN39_INTERNAL_f71d104c_4_k_cu_64f1ad1d_27944cuda3std3__45__cpo6cbeginE - _ZN39_INTERNAL_f71d104c_4_k_cu_64f1ad1d_27944cute1_E)
_ZN39_INTERNAL_f71d104c_4_k_cu_64f1ad1d_27944cute1_E:
	.zero		1
	.type		_ZN39_INTERNAL_f71d104c_4_k_cu_64f1ad1d_27944cuda3std3__45__cpo6cbeginE,@object
	.size		_ZN39_INTERNAL_f71d104c_4_k_cu_64f1ad1d_27944cuda3std3__45__cpo6cbeginE,(_ZN39_INTERNAL_f71d104c_4_k_cu_64f1ad1d_27944cuda3std3__48in_placeE - _ZN39_INTERNAL_f71d104c_4_k_cu_64f1ad1d_27944cuda3std3__45__cpo6cbeginE)
_ZN39_INTERNAL_f71d104c_4_k_cu_64f1ad1d_27944cuda3std3__45__cpo6cbeginE:
	.zero		1
	.type		_ZN39_INTERNAL_f71d104c_4_k_cu_64f1ad1d_27944cuda3std3__48in_placeE,@object
	.size		_ZN39_INTERNAL_f71d104c_4_k_cu_64f1ad1d_27944cuda3std3__48in_placeE,(_ZN39_INTERNAL_f71d104c_4_k_cu_64f1ad1d_27944cuda3std6ranges3__45__cpo9iter_moveE - _ZN39_INTERNAL_f71d104c_4_k_cu_64f1ad1d_27944cuda3std3__48in_placeE)
_ZN39_INTERNAL_f71d104c_4_k_cu_64f1ad1d_27944cuda3std3__48in_placeE:
	.zero		1
	.type		_ZN39_INTERNAL_f71d104c_4_k_cu_64f1ad1d_27944cuda3std6ranges3__45__cpo9iter_moveE,@object
	.size		_ZN39_INTERNAL_f71d104c_4_k_cu_64f1ad1d_27944cuda3std6ranges3__45__cpo9iter_moveE,(_ZN39_INTERNAL_f71d104c_4_k_cu_64f1ad1d_27944cuda3std3__45__cpo5beginE - _ZN39_INTERNAL_f71d104c_4_k_cu_64f1ad1d_27944cuda3std6ranges3__45__cpo9iter_moveE)
_ZN39_INTERNAL_f71d104c_4_k_cu_64f1ad1d_27944cuda3std6ranges3__45__cpo9iter_moveE:
	.zero		1
	.type		_ZN39_INTERNAL_f71d104c_4_k_cu_64f1ad1d_27944cuda3std3__45__cpo5beginE,@object
	.size		_ZN39_INTERNAL_f71d104c_4_k_cu_64f1ad1d_27944cuda3std3__45__cpo5beginE,(_ZN39_INTERNAL_f71d104c_4_k_cu_64f1ad1d_27944cuda3std3__441_GLOBAL__N__f71d104c_4_k_cu_64f1ad1d_27946ignoreE - _ZN39_INTERNAL_f71d104c_4_k_cu_64f1ad1d_27944cuda3std3__45__cpo5beginE)
_ZN39_INTERNAL_f71d104c_4_k_cu_64f1ad1d_27944cuda3std3__45__cpo5beginE:
	.zero		1
	.type		_ZN39_INTERNAL_f71d104c_4_k_cu_64f1ad1d_27944cuda3std3__441_GLOBAL__N__f71d104c_4_k_cu_64f1ad1d_27946ignoreE,@object
	.size		_ZN39_INTERNAL_f71d104c_4_k_cu_64f1ad1d_27944cuda3std3__441_GLOBAL__N__f71d104c_4_k_cu_64f1ad1d_27946ignoreE,(_ZN39_INTERNAL_f71d104c_4_k_cu_64f1ad1d_27944cute7productE - _ZN39_INTERNAL_f71d104c_4_k_cu_64f1ad1d_27944cuda3std3__441_GLOBAL__N__f71d104c_4_k_cu_64f1ad1d_27946ignoreE)
_ZN39_INTERNAL_f71d104c_4_k_cu_64f1ad1d_27944cuda3std3__441_GLOBAL__N__f71d104c_4_k_cu_64f1ad1d_27946ignoreE:
	.zero		1
	.type		_ZN39_INTERNAL_f71d104c_4_k_cu_64f1ad1d_27944cute7productE,@object
	.size		_ZN39_INTERNAL_f71d104c_4_k_cu_64f1ad1d_27944cute7productE,(_ZN39_INTERNAL_f71d104c_4_k_cu_64f1ad1d_27944cuda3std3__45__cpo3endE - _ZN39_INTERNAL_f71d104c_4_k_cu_64f1ad1d_27944cute7productE)
_ZN39_INTERNAL_f71d104c_4_k_cu_64f1ad1d_27944cute7productE:
	.zero		1
	.type		_ZN39_INTERNAL_f71d104c_4_k_cu_64f1ad1d_27944cuda3std3__45__cpo3endE,@object
	.size		_ZN39_INTERNAL_f71d104c_4_k_cu_64f1ad1d_27944cuda3std3__45__cpo3endE,(_ZN39_INTERNAL_f71d104c_4_k_cu_64f1ad1d_27944cuda3std3__419piecewise_constructE - _ZN39_INTERNAL_f71d104c_4_k_cu_64f1ad1d_27944cuda3std3__45__cpo3endE)
_ZN39_INTERNAL_f71d104c_4_k_cu_64f1ad1d_27944cuda3std3__45__cpo3endE:
	.zero		1
	.type		_ZN39_INTERNAL_f71d104c_4_k_cu_64f1ad1d_27944cuda3std3__419piecewise_constructE,@object
	.size		_ZN39_INTERNAL_f71d104c_4_k_cu_64f1ad1d_27944cuda3std3__419piecewise_constructE,(_ZN39_INTERNAL_f71d104c_4_k_cu_64f1ad1d_27944cuda3std3__45__cpo4cendE - _ZN39_INTERNAL_f71d104c_4_k_cu_64f1ad1d_27944cuda3std3__419piecewise_constructE)
_ZN39_INTERNAL_f71d104c_4_k_cu_64f1ad1d_27944cuda3std3__419piecewise_constructE:
	.zero		1
	.type		_ZN39_INTERNAL_f71d104c_4_k_cu_64f1ad1d_27944cuda3std3__45__cpo4cendE,@object
	.size		_ZN39_INTERNAL_f71d104c_4_k_cu_64f1ad1d_27944cuda3std3__45__cpo4cendE,(_ZN39_INTERNAL_f71d104c_4_k_cu_64f1ad1d_27944cuda3std6ranges3__45__cpo4swapE - _ZN39_INTERNAL_f71d104c_4_k_cu_64f1ad1d_27944cuda3std3__45__cpo4cendE)
_ZN39_INTERNAL_f71d104c_4_k_cu_64f1ad1d_27944cuda3std3__45__cpo4cendE:
	.zero		1
	.type		_ZN39_INTERNAL_f71d104c_4_k_cu_64f1ad1d_27944cuda3std6ranges3__45__cpo4swapE,@object
	.size		_ZN39_INTERNAL_f71d104c_4_k_cu_64f1ad1d_27944cuda3std6ranges3__45__cpo4swapE,(.L_10 - _ZN39_INTERNAL_f71d104c_4_k_cu_64f1ad1d_27944cuda3std6ranges3__45__cpo4swapE)
_ZN39_INTERNAL_f71d104c_4_k_cu_64f1ad1d_27944cuda3std6ranges3__45__cpo4swapE:
	.zero		1
.L_10:


//--------------------- .nv.constant0._ZN7cutlass13device_kernelINS_4gemm6kernel13GemmUniversalIN4cute5tupleIJiiiiEEENS1_10collective13CollectiveMmaINS1_35MainloopSm100TmaUmmaWarpSpecializedILi32ELi2ELi4ENS5_IJNS4_1CILi2EEESB_NSA_ILi1EEEEEEEENS5_IJNSA_ILi64EEENSA_ILi128EEENSA_ILi8EEEEEEfNS5_IJlSC_lEEEfSJ_NS4_8TiledMMAINS4_8MMA_AtomIJNS4_17SM100_MMA_TF32_SSINS_10tfloat32_tESN_fLi64ELi128ELNS4_4UMMA5MajorE0ELSP_0ELNSO_7ScaleInE0ELSQ_0EEEEEENS4_6LayoutINS5_IJSC_SC_SC_EEENS5_IJNSA_ILi0EEESV_SV_EEEEENS5_IJNS4_10UnderscoreESY_SY_EEEEENS4_23SM90_TMA_LOAD_MULTICASTENS4_14ComposedLayoutINS4_7SwizzleILi1ELi4ELi3EEENS4_18smem_ptr_flag_bitsILi32EEENST_INS5_IJSH_SH_EEENS5_IJSH_SC_EEEEEEEvNS4_8identityES11_S1A_vS1B_EENS_8epilogue10collective18CollectiveEpilogueINS1D_23Sm100TmaWarpSpecializedILi4ELi2ELi16ELb1ELb0EEEJSI_NS5_IJNST_ISF_SC_EENST_INSA_ILi32EEESC_EEEEEfSJ_fSJ_NS1D_6fusion15FusionCallbacksIS1H_NS1M_17LinearCombinationIffffLNS_15FloatRoundStyleE2EEESI_S1L_JEEENS4_5SM1004TMEM4LOAD26SM100_TMEM_LOAD_16dp128b8xENS4_13SM90_TMA_LOADENS12_INS13_ILi3ELi4ELi3EEES16_NST_INS5_IJSH_S1J_EEENS5_IJS1J_SC_EEEEEEENS4_17SM75_U32x4_LDSM_NENS4_14SM90_TMA_STOREES21_NS4_17SM90_U32x4_STSM_NENS4_39AutoVectorizingCopyWithAssumedAlignmentILi128EEEEEEvvEEEEvNT_6ParamsE --------------------------
	.section	.nv.constant0._ZN7cutlass13device_kernelINS_4gemm6kernel13GemmUniversalIN4cute5tupleIJiiiiEEENS1_10collective13CollectiveMmaINS1_35MainloopSm100TmaUmmaWarpSpecializedILi32ELi2ELi4ENS5_IJNS4_1CILi2EEESB_NSA_ILi1EEEEEEEENS5_IJNSA_ILi64EEENSA_ILi128EEENSA_ILi8EEEEEEfNS5_IJlSC_lEEEfSJ_NS4_8TiledMMAINS4_8MMA_AtomIJNS4_17SM100_MMA_TF32_SSINS_10tfloat32_tESN_fLi64ELi128ELNS4_4UMMA5MajorE0ELSP_0ELNSO_7ScaleInE0ELSQ_0EEEEEENS4_6LayoutINS5_IJSC_SC_SC_EEENS5_IJNSA_ILi0EEESV_SV_EEEEENS5_IJNS4_10UnderscoreESY_SY_EEEEENS4_23SM90_TMA_LOAD_MULTICASTENS4_14ComposedLayoutINS4_7SwizzleILi1ELi4ELi3EEENS4_18smem_ptr_flag_bitsILi32EEENST_INS5_IJSH_SH_EEENS5_IJSH_SC_EEEEEEEvNS4_8identityES11_S1A_vS1B_EENS_8epilogue10collective18CollectiveEpilogueINS1D_23Sm100TmaWarpSpecializedILi4ELi2ELi16ELb1ELb0EEEJSI_NS5_IJNST_ISF_SC_EENST_INSA_ILi32EEESC_EEEEEfSJ_fSJ_NS1D_6fusion15FusionCallbacksIS1H_NS1M_17LinearCombinationIffffLNS_15FloatRoundStyleE2EEESI_S1L_JEEENS4_5SM1004TMEM4LOAD26SM100_TMEM_LOAD_16dp128b8xENS4_13SM90_TMA_LOADENS12_INS13_ILi3ELi4ELi3EEES16_NST_INS5_IJSH_S1J_EEENS5_IJS1J_SC_EEEEEEENS4_17SM75_U32x4_LDSM_NENS4_14SM90_TMA_STOREES21_NS4_17SM90_U32x4_STSM_NENS4_39AutoVectorizingCopyWithAssumedAlignmentILi128EEEEEEvvEEEEvNT_6ParamsE,"a",@progbits
	.sectionflags	@""
	.align	4
.nv.constant0._ZN7cutlass13device_kernelINS_4gemm6kernel13GemmUniversalIN4cute5tupleIJiiiiEEENS1_10collective13CollectiveMmaINS1_35MainloopSm100TmaUmmaWarpSpecializedILi32ELi2ELi4ENS5_IJNS4_1CILi2EEESB_NSA_ILi1EEEEEEEENS5_IJNSA_ILi64EEENSA_ILi128EEENSA_ILi8EEEEEEfNS5_IJlSC_lEEEfSJ_NS4_8TiledMMAINS4_8MMA_AtomIJNS4_17SM100_MMA_TF32_SSINS_10tfloat32_tESN_fLi64ELi128ELNS4_4UMMA5MajorE0ELSP_0ELNSO_7ScaleInE0ELSQ_0EEEEEENS4_6LayoutINS5_IJSC_SC_SC_EEENS5_IJNSA_ILi0EEESV_SV_EEEEENS5_IJNS4_10UnderscoreESY_SY_EEEEENS4_23SM90_TMA_LOAD_MULTICASTENS4_14ComposedLayoutINS4_7SwizzleILi1ELi4ELi3EEENS4_18smem_ptr_flag_bitsILi32EEENST_INS5_IJSH_SH_EEENS5_IJSH_SC_EEEEEEEvNS4_8identityES11_S1A_vS1B_EENS_8epilogue10collective18CollectiveEpilogueINS1D_23Sm100TmaWarpSpecializedILi4ELi2ELi16ELb1ELb0EEEJSI_NS5_IJNST_ISF_SC_EENST_INSA_ILi32EEESC_EEEEEfSJ_fSJ_NS1D_6fusion15FusionCallbacksIS1H_NS1M_17LinearCombinationIffffLNS_15FloatRoundStyleE2EEESI_S1L_JEEENS4_5SM1004TMEM4LOAD26SM100_TMEM_LOAD_16dp128b8xENS4_13SM90_TMA_LOADENS12_INS13_ILi3ELi4ELi3EEES16_NST_INS5_IJSH_S1J_EEENS5_IJS1J_SC_EEEEEEENS4_17SM75_U32x4_LDSM_NENS4_14SM90_TMA_STOREES21_NS4_17SM90_U32x4_STSM_NENS4_39AutoVectorizingCopyWithAssumedAlignmentILi128EEEEEEvvEEEEvNT_6ParamsE:
	.zero		2944


//--------------------- SYMBOLS --------------------------

	.type		.nv.reservedSmem.offset0,@object
	.size		.nv.reservedSmem.offset0,0x4
	.type		.nv.reservedSmem.cap,@object
	.size		.nv.reservedSmem.cap,0x4
	.type		__assertfail,@function
